//
// Generated by NVIDIA NVVM Compiler
//
// Compiler Build ID: CL-36424714
// Cuda compilation tools, release 13.0, V13.0.88
// Based on NVVM 20.0.0
//

.version 9.0
.target sm_100
.address_size 64

	// .globl	_Z21matrixMulRowPerThreadPfS_S_iii

.visible .entry _Z21matrixMulRowPerThreadPfS_S_iii(
	.param .u64 .ptr .align 1 _Z21matrixMulRowPerThreadPfS_S_iii_param_0,
	.param .u64 .ptr .align 1 _Z21matrixMulRowPerThreadPfS_S_iii_param_1,
	.param .u64 .ptr .align 1 _Z21matrixMulRowPerThreadPfS_S_iii_param_2,
	.param .u32 _Z21matrixMulRowPerThreadPfS_S_iii_param_3,
	.param .u32 _Z21matrixMulRowPerThreadPfS_S_iii_param_4,
	.param .u32 _Z21matrixMulRowPerThreadPfS_S_iii_param_5
)
{
	.reg .pred 	%p<21>;
	.reg .b32 	%r<105>;
	.reg .b32 	%f<67>;
	.reg .b64 	%rd<59>;

	ld.param.u64 	%rd7, [_Z21matrixMulRowPerThreadPfS_S_iii_param_0];
	ld.param.u64 	%rd8, [_Z21matrixMulRowPerThreadPfS_S_iii_param_1];
	ld.param.u64 	%rd9, [_Z21matrixMulRowPerThreadPfS_S_iii_param_2];
	ld.param.u32 	%r58, [_Z21matrixMulRowPerThreadPfS_S_iii_param_3];
	ld.param.u32 	%r56, [_Z21matrixMulRowPerThreadPfS_S_iii_param_4];
	ld.param.u32 	%r57, [_Z21matrixMulRowPerThreadPfS_S_iii_param_5];
	cvta.to.global.u64 	%rd1, %rd8;
	cvta.to.global.u64 	%rd2, %rd7;
	cvta.to.global.u64 	%rd3, %rd9;
	mov.u32 	%r59, %ctaid.x;
	mov.u32 	%r60, %ntid.x;
	mov.u32 	%r61, %tid.x;
	mad.lo.s32 	%r1, %r59, %r60, %r61;
	setp.ge.s32 	%p1, %r1, %r58;
	setp.lt.s32 	%p2, %r57, 1;
	or.pred  	%p3, %p1, %p2;
	@%p3 bra 	$L__BB0_26;
	setp.lt.s32 	%p4, %r56, 1;
	mul.lo.s32 	%r2, %r56, %r1;
	mul.lo.s32 	%r3, %r57, %r1;
	@%p4 bra 	$L__BB0_15;
	and.b32  	%r4, %r56, 7;
	and.b32  	%r5, %r56, 3;
	and.b32  	%r6, %r56, 2147483640;
	and.b32  	%r7, %r56, 1;
	neg.s32 	%r8, %r6;
	shl.b32 	%r9, %r57, 3;
	mul.lo.s32 	%r10, %r57, 3;
	shl.b32 	%r11, %r57, 2;
	mul.lo.s32 	%r12, %r57, 6;
	mul.lo.s32 	%r13, %r57, 7;
	mov.b32 	%r88, 0;
	mul.wide.u32 	%rd35, %r9, 4;
$L__BB0_3:
	setp.lt.u32 	%p13, %r56, 8;
	mov.f32 	%f66, 0f00000000;
	mov.b32 	%r99, 0;
	@%p13 bra 	$L__BB0_6;
	add.s32 	%r96, %r57, %r88;
	shl.b32 	%r75, %r57, 1;
	add.s32 	%r95, %r75, %r88;
	add.s32 	%r94, %r10, %r88;
	add.s32 	%r93, %r11, %r88;
	mad.lo.s32 	%r92, %r57, 5, %r88;
	add.s32 	%r91, %r12, %r88;
	add.s32 	%r90, %r13, %r88;
	mul.wide.u32 	%rd18, %r88, 4;
	add.s64 	%rd58, %rd1, %rd18;
	mov.f32 	%f66, 0f00000000;
	mov.u32 	%r89, %r2;
	mov.u32 	%r97, %r8;
$L__BB0_5:
	.pragma "nounroll";
	mul.wide.s32 	%rd19, %r89, 4;
	add.s64 	%rd20, %rd2, %rd19;
	ld.global.f32 	%f16, [%rd20];
	ld.global.f32 	%f17, [%rd58];
	fma.rn.f32 	%f18, %f16, %f17, %f66;
	ld.global.f32 	%f19, [%rd20+4];
	mul.wide.u32 	%rd21, %r96, 4;
	add.s64 	%rd22, %rd1, %rd21;
	ld.global.f32 	%f20, [%rd22];
	fma.rn.f32 	%f21, %f19, %f20, %f18;
	ld.global.f32 	%f22, [%rd20+8];
	mul.wide.u32 	%rd23, %r95, 4;
	add.s64 	%rd24, %rd1, %rd23;
	ld.global.f32 	%f23, [%rd24];
	fma.rn.f32 	%f24, %f22, %f23, %f21;
	ld.global.f32 	%f25, [%rd20+12];
	mul.wide.u32 	%rd25, %r94, 4;
	add.s64 	%rd26, %rd1, %rd25;
	ld.global.f32 	%f26, [%rd26];
	fma.rn.f32 	%f27, %f25, %f26, %f24;
	ld.global.f32 	%f28, [%rd20+16];
	mul.wide.u32 	%rd27, %r93, 4;
	add.s64 	%rd28, %rd1, %rd27;
	ld.global.f32 	%f29, [%rd28];
	fma.rn.f32 	%f30, %f28, %f29, %f27;
	ld.global.f32 	%f31, [%rd20+20];
	mul.wide.u32 	%rd29, %r92, 4;
	add.s64 	%rd30, %rd1, %rd29;
	ld.global.f32 	%f32, [%rd30];
	fma.rn.f32 	%f33, %f31, %f32, %f30;
	ld.global.f32 	%f34, [%rd20+24];
	mul.wide.u32 	%rd31, %r91, 4;
	add.s64 	%rd32, %rd1, %rd31;
	ld.global.f32 	%f35, [%rd32];
	fma.rn.f32 	%f36, %f34, %f35, %f33;
	ld.global.f32 	%f37, [%rd20+28];
	mul.wide.u32 	%rd33, %r90, 4;
	add.s64 	%rd34, %rd1, %rd33;
	ld.global.f32 	%f38, [%rd34];
	fma.rn.f32 	%f66, %f37, %f38, %f36;
	add.s32 	%r97, %r97, 8;
	add.s32 	%r96, %r96, %r9;
	add.s32 	%r95, %r95, %r9;
	add.s32 	%r94, %r94, %r9;
	add.s32 	%r93, %r93, %r9;
	add.s32 	%r92, %r92, %r9;
	add.s32 	%r91, %r91, %r9;
	add.s32 	%r90, %r90, %r9;
	add.s64 	%rd58, %rd58, %rd35;
	add.s32 	%r89, %r89, 8;
	setp.ne.s32 	%p14, %r97, 0;
	mov.u32 	%r99, %r6;
	@%p14 bra 	$L__BB0_5;
$L__BB0_6:
	setp.eq.s32 	%p15, %r4, 0;
	@%p15 bra 	$L__BB0_14;
	add.s32 	%r76, %r4, -1;
	setp.lt.u32 	%p16, %r76, 3;
	@%p16 bra 	$L__BB0_9;
	add.s32 	%r77, %r99, %r2;
	mul.wide.s32 	%rd36, %r77, 4;
	add.s64 	%rd37, %rd2, %rd36;
	ld.global.f32 	%f40, [%rd37];
	mad.lo.s32 	%r78, %r99, %r57, %r88;
	mul.wide.u32 	%rd38, %r78, 4;
	add.s64 	%rd39, %rd1, %rd38;
	ld.global.f32 	%f41, [%rd39];
	fma.rn.f32 	%f42, %f40, %f41, %f66;
	ld.global.f32 	%f43, [%rd37+4];
	add.s32 	%r79, %r78, %r57;
	mul.wide.u32 	%rd40, %r79, 4;
	add.s64 	%rd41, %rd1, %rd40;
	ld.global.f32 	%f44, [%rd41];
	fma.rn.f32 	%f45, %f43, %f44, %f42;
	ld.global.f32 	%f46, [%rd37+8];
	add.s32 	%r80, %r79, %r57;
	mul.wide.u32 	%rd42, %r80, 4;
	add.s64 	%rd43, %rd1, %rd42;
	ld.global.f32 	%f47, [%rd43];
	fma.rn.f32 	%f48, %f46, %f47, %f45;
	ld.global.f32 	%f49, [%rd37+12];
	add.s32 	%r81, %r80, %r57;
	mul.wide.u32 	%rd44, %r81, 4;
	add.s64 	%rd45, %rd1, %rd44;
	ld.global.f32 	%f50, [%rd45];
	fma.rn.f32 	%f66, %f49, %f50, %f48;
	add.s32 	%r99, %r99, 4;
$L__BB0_9:
	setp.eq.s32 	%p17, %r5, 0;
	@%p17 bra 	$L__BB0_14;
	setp.eq.s32 	%p18, %r5, 1;
	@%p18 bra 	$L__BB0_12;
	add.s32 	%r82, %r99, %r2;
	mul.wide.s32 	%rd46, %r82, 4;
	add.s64 	%rd47, %rd2, %rd46;
	ld.global.f32 	%f52, [%rd47];
	mad.lo.s32 	%r83, %r99, %r57, %r88;
	mul.wide.u32 	%rd48, %r83, 4;
	add.s64 	%rd49, %rd1, %rd48;
	ld.global.f32 	%f53, [%rd49];
	fma.rn.f32 	%f54, %f52, %f53, %f66;
	ld.global.f32 	%f55, [%rd47+4];
	add.s32 	%r84, %r83, %r57;
	mul.wide.u32 	%rd50, %r84, 4;
	add.s64 	%rd51, %rd1, %rd50;
	ld.global.f32 	%f56, [%rd51];
	fma.rn.f32 	%f66, %f55, %f56, %f54;
	add.s32 	%r99, %r99, 2;
$L__BB0_12:
	setp.eq.s32 	%p19, %r7, 0;
	@%p19 bra 	$L__BB0_14;
	add.s32 	%r85, %r99, %r2;
	mul.wide.s32 	%rd52, %r85, 4;
	add.s64 	%rd53, %rd2, %rd52;
	ld.global.f32 	%f57, [%rd53];
	mad.lo.s32 	%r86, %r99, %r57, %r88;
	mul.wide.u32 	%rd54, %r86, 4;
	add.s64 	%rd55, %rd1, %rd54;
	ld.global.f32 	%f58, [%rd55];
	fma.rn.f32 	%f66, %f57, %f58, %f66;
$L__BB0_14:
	add.s32 	%r87, %r88, %r3;
	mul.wide.s32 	%rd56, %r87, 4;
	add.s64 	%rd57, %rd3, %rd56;
	st.global.f32 	[%rd57], %f66;
	add.s32 	%r88, %r88, 1;
	setp.eq.s32 	%p20, %r88, %r57;
	@%p20 bra 	$L__BB0_26;
	bra.uni 	$L__BB0_3;
$L__BB0_15:
	and.b32  	%r46, %r57, 7;
	setp.lt.u32 	%p5, %r57, 8;
	mov.b32 	%r103, 0;
	@%p5 bra 	$L__BB0_18;
	and.b32  	%r103, %r57, 2147483640;
	mov.b32 	%r101, 0;
$L__BB0_17:
	.pragma "nounroll";
	add.s32 	%r64, %r101, %r3;
	mul.wide.s32 	%rd10, %r64, 4;
	add.s64 	%rd11, %rd3, %rd10;
	mov.b32 	%r65, 0;
	st.global.u32 	[%rd11], %r65;
	st.global.u32 	[%rd11+4], %r65;
	st.global.u32 	[%rd11+8], %r65;
	st.global.u32 	[%rd11+12], %r65;
	st.global.u32 	[%rd11+16], %r65;
	st.global.u32 	[%rd11+20], %r65;
	st.global.u32 	[%rd11+24], %r65;
	st.global.u32 	[%rd11+28], %r65;
	add.s32 	%r101, %r101, 8;
	setp.ne.s32 	%p6, %r101, %r103;
	@%p6 bra 	$L__BB0_17;
$L__BB0_18:
	setp.eq.s32 	%p7, %r46, 0;
	@%p7 bra 	$L__BB0_26;
	and.b32  	%r51, %r57, 3;
	setp.lt.u32 	%p8, %r46, 4;
	@%p8 bra 	$L__BB0_21;
	add.s32 	%r66, %r103, %r3;
	mul.wide.s32 	%rd12, %r66, 4;
	add.s64 	%rd13, %rd3, %rd12;
	mov.b32 	%r67, 0;
	st.global.u32 	[%rd13], %r67;
	st.global.u32 	[%rd13+4], %r67;
	st.global.u32 	[%rd13+8], %r67;
	st.global.u32 	[%rd13+12], %r67;
	add.s32 	%r103, %r103, 4;
$L__BB0_21:
	setp.eq.s32 	%p9, %r51, 0;
	@%p9 bra 	$L__BB0_26;
	setp.eq.s32 	%p10, %r51, 1;
	@%p10 bra 	$L__BB0_24;
	add.s32 	%r68, %r103, %r3;
	mul.wide.s32 	%rd14, %r68, 4;
	add.s64 	%rd15, %rd3, %rd14;
	mov.b32 	%r69, 0;
	st.global.u32 	[%rd15], %r69;
	st.global.u32 	[%rd15+4], %r69;
	add.s32 	%r103, %r103, 2;
$L__BB0_24:
	and.b32  	%r70, %r57, 1;
	setp.eq.b32 	%p11, %r70, 1;
	not.pred 	%p12, %p11;
	@%p12 bra 	$L__BB0_26;
	add.s32 	%r71, %r103, %r3;
	mul.wide.s32 	%rd16, %r71, 4;
	add.s64 	%rd17, %rd3, %rd16;
	mov.b32 	%r72, 0;
	st.global.u32 	[%rd17], %r72;
$L__BB0_26:
	ret;

}
	// .globl	_Z21matrixMulColPerThreadPfS_S_iii
.visible .entry _Z21matrixMulColPerThreadPfS_S_iii(
	.param .u64 .ptr .align 1 _Z21matrixMulColPerThreadPfS_S_iii_param_0,
	.param .u64 .ptr .align 1 _Z21matrixMulColPerThreadPfS_S_iii_param_1,
	.param .u64 .ptr .align 1 _Z21matrixMulColPerThreadPfS_S_iii_param_2,
	.param .u32 _Z21matrixMulColPerThreadPfS_S_iii_param_3,
	.param .u32 _Z21matrixMulColPerThreadPfS_S_iii_param_4,
	.param .u32 _Z21matrixMulColPerThreadPfS_S_iii_param_5
)
{
	.reg .pred 	%p<21>;
	.reg .b32 	%r<67>;
	.reg .b32 	%f<67>;
	.reg .b64 	%rd<75>;

	ld.param.u64 	%rd7, [_Z21matrixMulColPerThreadPfS_S_iii_param_0];
	ld.param.u64 	%rd8, [_Z21matrixMulColPerThreadPfS_S_iii_param_1];
	ld.param.u64 	%rd9, [_Z21matrixMulColPerThreadPfS_S_iii_param_2];
	ld.param.u32 	%r31, [_Z21matrixMulColPerThreadPfS_S_iii_param_3];
	ld.param.u32 	%r32, [_Z21matrixMulColPerThreadPfS_S_iii_param_4];
	ld.param.u32 	%r33, [_Z21matrixMulColPerThreadPfS_S_iii_param_5];
	cvta.to.global.u64 	%rd1, %rd8;
	cvta.to.global.u64 	%rd2, %rd7;
	cvta.to.global.u64 	%rd3, %rd9;
	mov.u32 	%r34, %ctaid.x;
	mov.u32 	%r35, %ntid.x;
	mov.u32 	%r36, %tid.x;
	mad.lo.s32 	%r1, %r34, %r35, %r36;
	setp.ge.s32 	%p1, %r1, %r33;
	setp.lt.s32 	%p2, %r31, 1;
	or.pred  	%p3, %p1, %p2;
	@%p3 bra 	$L__BB1_26;
	setp.lt.s32 	%p4, %r32, 1;
	@%p4 bra 	$L__BB1_15;
	and.b32  	%r2, %r32, 7;
	add.s32 	%r3, %r2, -1;
	and.b32  	%r4, %r32, 3;
	and.b32  	%r5, %r32, 2147483640;
	and.b32  	%r6, %r32, 1;
	neg.s32 	%r7, %r5;
	shl.b32 	%r8, %r33, 3;
	mov.b32 	%r57, 0;
	mul.wide.s32 	%rd66, %r33, 4;
$L__BB1_3:
	setp.lt.u32 	%p13, %r32, 8;
	mul.lo.s32 	%r10, %r57, %r32;
	mov.f32 	%f66, 0f00000000;
	mov.b32 	%r61, 0;
	@%p13 bra 	$L__BB1_6;
	mul.wide.u32 	%rd32, %r10, 4;
	add.s64 	%rd33, %rd2, %rd32;
	add.s64 	%rd74, %rd33, 16;
	mov.f32 	%f66, 0f00000000;
	mov.u32 	%r58, %r1;
	mov.u32 	%r59, %r7;
$L__BB1_5:
	.pragma "nounroll";
	ld.global.f32 	%f16, [%rd74+-16];
	mul.wide.s32 	%rd34, %r58, 4;
	add.s64 	%rd35, %rd1, %rd34;
	ld.global.f32 	%f17, [%rd35];
	fma.rn.f32 	%f18, %f16, %f17, %f66;
	ld.global.f32 	%f19, [%rd74+-12];
	mul.wide.s32 	%rd36, %r33, 4;
	add.s64 	%rd37, %rd35, %rd36;
	ld.global.f32 	%f20, [%rd37];
	fma.rn.f32 	%f21, %f19, %f20, %f18;
	ld.global.f32 	%f22, [%rd74+-8];
	add.s64 	%rd38, %rd37, %rd36;
	ld.global.f32 	%f23, [%rd38];
	fma.rn.f32 	%f24, %f22, %f23, %f21;
	ld.global.f32 	%f25, [%rd74+-4];
	add.s64 	%rd39, %rd38, %rd36;
	ld.global.f32 	%f26, [%rd39];
	fma.rn.f32 	%f27, %f25, %f26, %f24;
	ld.global.f32 	%f28, [%rd74];
	add.s64 	%rd40, %rd39, %rd36;
	ld.global.f32 	%f29, [%rd40];
	fma.rn.f32 	%f30, %f28, %f29, %f27;
	ld.global.f32 	%f31, [%rd74+4];
	add.s64 	%rd41, %rd40, %rd36;
	ld.global.f32 	%f32, [%rd41];
	fma.rn.f32 	%f33, %f31, %f32, %f30;
	ld.global.f32 	%f34, [%rd74+8];
	add.s64 	%rd42, %rd41, %rd36;
	ld.global.f32 	%f35, [%rd42];
	fma.rn.f32 	%f36, %f34, %f35, %f33;
	ld.global.f32 	%f37, [%rd74+12];
	add.s64 	%rd43, %rd42, %rd36;
	ld.global.f32 	%f38, [%rd43];
	fma.rn.f32 	%f66, %f37, %f38, %f36;
	add.s32 	%r59, %r59, 8;
	add.s32 	%r58, %r58, %r8;
	add.s64 	%rd74, %rd74, 32;
	setp.ne.s32 	%p14, %r59, 0;
	mov.u32 	%r61, %r5;
	@%p14 bra 	$L__BB1_5;
$L__BB1_6:
	setp.eq.s32 	%p15, %r2, 0;
	@%p15 bra 	$L__BB1_14;
	setp.lt.u32 	%p16, %r3, 3;
	@%p16 bra 	$L__BB1_9;
	add.s32 	%r50, %r61, %r10;
	mul.wide.u32 	%rd44, %r50, 4;
	add.s64 	%rd45, %rd2, %rd44;
	ld.global.f32 	%f40, [%rd45];
	mad.lo.s32 	%r51, %r61, %r33, %r1;
	mul.wide.s32 	%rd46, %r51, 4;
	add.s64 	%rd47, %rd1, %rd46;
	ld.global.f32 	%f41, [%rd47];
	fma.rn.f32 	%f42, %f40, %f41, %f66;
	cvt.u64.u32 	%rd48, %r10;
	cvt.u64.u32 	%rd49, %r61;
	add.s64 	%rd50, %rd49, %rd48;
	shl.b64 	%rd51, %rd50, 2;
	add.s64 	%rd52, %rd2, %rd51;
	ld.global.f32 	%f43, [%rd52+4];
	add.s64 	%rd54, %rd47, %rd66;
	ld.global.f32 	%f44, [%rd54];
	fma.rn.f32 	%f45, %f43, %f44, %f42;
	ld.global.f32 	%f46, [%rd52+8];
	add.s64 	%rd55, %rd54, %rd66;
	ld.global.f32 	%f47, [%rd55];
	fma.rn.f32 	%f48, %f46, %f47, %f45;
	ld.global.f32 	%f49, [%rd52+12];
	add.s64 	%rd56, %rd55, %rd66;
	ld.global.f32 	%f50, [%rd56];
	fma.rn.f32 	%f66, %f49, %f50, %f48;
	add.s32 	%r61, %r61, 4;
$L__BB1_9:
	setp.eq.s32 	%p17, %r4, 0;
	@%p17 bra 	$L__BB1_14;
	setp.eq.s32 	%p18, %r4, 1;
	@%p18 bra 	$L__BB1_12;
	add.s32 	%r52, %r61, %r10;
	mul.wide.u32 	%rd57, %r52, 4;
	add.s64 	%rd58, %rd2, %rd57;
	ld.global.f32 	%f52, [%rd58];
	mad.lo.s32 	%r53, %r61, %r33, %r1;
	mul.wide.s32 	%rd59, %r53, 4;
	add.s64 	%rd60, %rd1, %rd59;
	ld.global.f32 	%f53, [%rd60];
	fma.rn.f32 	%f54, %f52, %f53, %f66;
	cvt.u64.u32 	%rd61, %r10;
	cvt.u64.u32 	%rd62, %r61;
	add.s64 	%rd63, %rd62, %rd61;
	shl.b64 	%rd64, %rd63, 2;
	add.s64 	%rd65, %rd2, %rd64;
	ld.global.f32 	%f55, [%rd65+4];
	add.s64 	%rd67, %rd60, %rd66;
	ld.global.f32 	%f56, [%rd67];
	fma.rn.f32 	%f66, %f55, %f56, %f54;
	add.s32 	%r61, %r61, 2;
$L__BB1_12:
	setp.eq.s32 	%p19, %r6, 0;
	@%p19 bra 	$L__BB1_14;
	add.s32 	%r54, %r61, %r10;
	mul.wide.u32 	%rd68, %r54, 4;
	add.s64 	%rd69, %rd2, %rd68;
	ld.global.f32 	%f57, [%rd69];
	mad.lo.s32 	%r55, %r61, %r33, %r1;
	mul.wide.s32 	%rd70, %r55, 4;
	add.s64 	%rd71, %rd1, %rd70;
	ld.global.f32 	%f58, [%rd71];
	fma.rn.f32 	%f66, %f57, %f58, %f66;
$L__BB1_14:
	mad.lo.s32 	%r56, %r57, %r33, %r1;
	mul.wide.s32 	%rd72, %r56, 4;
	add.s64 	%rd73, %rd3, %rd72;
	st.global.f32 	[%rd73], %f66;
	add.s32 	%r57, %r57, 1;
	setp.eq.s32 	%p20, %r57, %r31;
	@%p20 bra 	$L__BB1_26;
	bra.uni 	$L__BB1_3;
$L__BB1_15:
	and.b32  	%r21, %r31, 7;
	setp.lt.u32 	%p5, %r31, 8;
	mov.b32 	%r65, 0;
	@%p5 bra 	$L__BB1_18;
	and.b32  	%r65, %r31, 2147483640;
	mov.b32 	%r63, 0;
	mul.wide.s32 	%rd12, %r33, 4;
$L__BB1_17:
	.pragma "nounroll";
	mad.lo.s32 	%r39, %r63, %r33, %r1;
	mul.wide.s32 	%rd10, %r39, 4;
	add.s64 	%rd11, %rd3, %rd10;
	mov.b32 	%r40, 0;
	st.global.u32 	[%rd11], %r40;
	add.s64 	%rd13, %rd11, %rd12;
	st.global.u32 	[%rd13], %r40;
	add.s64 	%rd14, %rd13, %rd12;
	st.global.u32 	[%rd14], %r40;
	add.s64 	%rd15, %rd14, %rd12;
	st.global.u32 	[%rd15], %r40;
	add.s64 	%rd16, %rd15, %rd12;
	st.global.u32 	[%rd16], %r40;
	add.s64 	%rd17, %rd16, %rd12;
	st.global.u32 	[%rd17], %r40;
	add.s64 	%rd18, %rd17, %rd12;
	st.global.u32 	[%rd18], %r40;
	add.s64 	%rd19, %rd18, %rd12;
	st.global.u32 	[%rd19], %r40;
	add.s32 	%r63, %r63, 8;
	setp.ne.s32 	%p6, %r63, %r65;
	@%p6 bra 	$L__BB1_17;
$L__BB1_18:
	setp.eq.s32 	%p7, %r21, 0;
	@%p7 bra 	$L__BB1_26;
	and.b32  	%r26, %r31, 3;
	setp.lt.u32 	%p8, %r21, 4;
	@%p8 bra 	$L__BB1_21;
	mad.lo.s32 	%r41, %r65, %r33, %r1;
	mul.wide.s32 	%rd20, %r41, 4;
	add.s64 	%rd21, %rd3, %rd20;
	mov.b32 	%r42, 0;
	st.global.u32 	[%rd21], %r42;
	mul.wide.s32 	%rd22, %r33, 4;
	add.s64 	%rd23, %rd21, %rd22;
	st.global.u32 	[%rd23], %r42;
	add.s64 	%rd24, %rd23, %rd22;
	st.global.u32 	[%rd24], %r42;
	add.s64 	%rd25, %rd24, %rd22;
	st.global.u32 	[%rd25], %r42;
	add.s32 	%r65, %r65, 4;
$L__BB1_21:
	setp.eq.s32 	%p9, %r26, 0;
	@%p9 bra 	$L__BB1_26;
	setp.eq.s32 	%p10, %r26, 1;
	@%p10 bra 	$L__BB1_24;
	mad.lo.s32 	%r43, %r65, %r33, %r1;
	mul.wide.s32 	%rd26, %r43, 4;
	add.s64 	%rd27, %rd3, %rd26;
	mov.b32 	%r44, 0;
	st.global.u32 	[%rd27], %r44;
	mul.wide.s32 	%rd28, %r33, 4;
	add.s64 	%rd29, %rd27, %rd28;
	st.global.u32 	[%rd29], %r44;
	add.s32 	%r65, %r65, 2;
$L__BB1_24:
	and.b32  	%r45, %r31, 1;
	setp.eq.b32 	%p11, %r45, 1;
	not.pred 	%p12, %p11;
	@%p12 bra 	$L__BB1_26;
	mad.lo.s32 	%r46, %r65, %r33, %r1;
	mul.wide.s32 	%rd30, %r46, 4;
	add.s64 	%rd31, %rd3, %rd30;
	mov.b32 	%r47, 0;
	st.global.u32 	[%rd31], %r47;
$L__BB1_26:
	ret;

}
	// .globl	_Z25matrixMulElementPerThreadPfS_S_iii
.visible .entry _Z25matrixMulElementPerThreadPfS_S_iii(
	.param .u64 .ptr .align 1 _Z25matrixMulElementPerThreadPfS_S_iii_param_0,
	.param .u64 .ptr .align 1 _Z25matrixMulElementPerThreadPfS_S_iii_param_1,
	.param .u64 .ptr .align 1 _Z25matrixMulElementPerThreadPfS_S_iii_param_2,
	.param .u32 _Z25matrixMulElementPerThreadPfS_S_iii_param_3,
	.param .u32 _Z25matrixMulElementPerThreadPfS_S_iii_param_4,
	.param .u32 _Z25matrixMulElementPerThreadPfS_S_iii_param_5
)
{
	.reg .pred 	%p<13>;
	.reg .b32 	%r<41>;
	.reg .b32 	%f<68>;
	.reg .b64 	%rd<53>;

	ld.param.u64 	%rd7, [_Z25matrixMulElementPerThreadPfS_S_iii_param_0];
	ld.param.u64 	%rd8, [_Z25matrixMulElementPerThreadPfS_S_iii_param_1];
	ld.param.u64 	%rd6, [_Z25matrixMulElementPerThreadPfS_S_iii_param_2];
	ld.param.u32 	%r20, [_Z25matrixMulElementPerThreadPfS_S_iii_param_3];
	ld.param.u32 	%r18, [_Z25matrixMulElementPerThreadPfS_S_iii_param_4];
	ld.param.u32 	%r19, [_Z25matrixMulElementPerThreadPfS_S_iii_param_5];
	cvta.to.global.u64 	%rd1, %rd8;
	cvta.to.global.u64 	%rd2, %rd7;
	mov.u32 	%r21, %ctaid.y;
	mov.u32 	%r22, %ntid.y;
	mov.u32 	%r23, %tid.y;
	mad.lo.s32 	%r1, %r21, %r22, %r23;
	mov.u32 	%r24, %ctaid.x;
	mov.u32 	%r25, %ntid.x;
	mov.u32 	%r26, %tid.x;
	mad.lo.s32 	%r2, %r24, %r25, %r26;
	setp.ge.s32 	%p1, %r1, %r20;
	setp.ge.s32 	%p2, %r2, %r19;
	or.pred  	%p3, %p1, %p2;
	@%p3 bra 	$L__BB2_14;
	setp.lt.s32 	%p4, %r18, 1;
	mov.f32 	%f67, 0f00000000;
	@%p4 bra 	$L__BB2_13;
	mul.lo.s32 	%r3, %r18, %r1;
	and.b32  	%r4, %r18, 7;
	setp.lt.u32 	%p5, %r18, 8;
	mov.f32 	%f67, 0f00000000;
	mov.b32 	%r39, 0;
	@%p5 bra 	$L__BB2_5;
	and.b32  	%r39, %r18, 2147483640;
	neg.s32 	%r37, %r39;
	shl.b32 	%r7, %r19, 3;
	mul.wide.u32 	%rd9, %r3, 4;
	add.s64 	%rd10, %rd9, %rd2;
	add.s64 	%rd52, %rd10, 16;
	mov.f32 	%f67, 0f00000000;
	mul.wide.s32 	%rd13, %r19, 4;
	mov.u32 	%r36, %r2;
$L__BB2_4:
	.pragma "nounroll";
	ld.global.f32 	%f17, [%rd52+-16];
	mul.wide.s32 	%rd11, %r36, 4;
	add.s64 	%rd12, %rd1, %rd11;
	ld.global.f32 	%f18, [%rd12];
	fma.rn.f32 	%f19, %f17, %f18, %f67;
	ld.global.f32 	%f20, [%rd52+-12];
	add.s64 	%rd14, %rd12, %rd13;
	ld.global.f32 	%f21, [%rd14];
	fma.rn.f32 	%f22, %f20, %f21, %f19;
	ld.global.f32 	%f23, [%rd52+-8];
	add.s64 	%rd15, %rd14, %rd13;
	ld.global.f32 	%f24, [%rd15];
	fma.rn.f32 	%f25, %f23, %f24, %f22;
	ld.global.f32 	%f26, [%rd52+-4];
	add.s64 	%rd16, %rd15, %rd13;
	ld.global.f32 	%f27, [%rd16];
	fma.rn.f32 	%f28, %f26, %f27, %f25;
	ld.global.f32 	%f29, [%rd52];
	add.s64 	%rd17, %rd16, %rd13;
	ld.global.f32 	%f30, [%rd17];
	fma.rn.f32 	%f31, %f29, %f30, %f28;
	ld.global.f32 	%f32, [%rd52+4];
	add.s64 	%rd18, %rd17, %rd13;
	ld.global.f32 	%f33, [%rd18];
	fma.rn.f32 	%f34, %f32, %f33, %f31;
	ld.global.f32 	%f35, [%rd52+8];
	add.s64 	%rd19, %rd18, %rd13;
	ld.global.f32 	%f36, [%rd19];
	fma.rn.f32 	%f37, %f35, %f36, %f34;
	ld.global.f32 	%f38, [%rd52+12];
	add.s64 	%rd20, %rd19, %rd13;
	ld.global.f32 	%f39, [%rd20];
	fma.rn.f32 	%f67, %f38, %f39, %f37;
	add.s32 	%r37, %r37, 8;
	add.s32 	%r36, %r36, %r7;
	add.s64 	%rd52, %rd52, 32;
	setp.ne.s32 	%p6, %r37, 0;
	@%p6 bra 	$L__BB2_4;
$L__BB2_5:
	setp.eq.s32 	%p7, %r4, 0;
	@%p7 bra 	$L__BB2_13;
	and.b32  	%r13, %r18, 3;
	setp.lt.u32 	%p8, %r4, 4;
	@%p8 bra 	$L__BB2_8;
	add.s32 	%r28, %r39, %r3;
	mul.wide.u32 	%rd21, %r28, 4;
	add.s64 	%rd22, %rd2, %rd21;
	ld.global.f32 	%f41, [%rd22];
	mad.lo.s32 	%r29, %r39, %r19, %r2;
	mul.wide.s32 	%rd23, %r29, 4;
	add.s64 	%rd24, %rd1, %rd23;
	ld.global.f32 	%f42, [%rd24];
	fma.rn.f32 	%f43, %f41, %f42, %f67;
	cvt.u64.u32 	%rd25, %r3;
	cvt.u64.u32 	%rd26, %r39;
	add.s64 	%rd27, %rd26, %rd25;
	shl.b64 	%rd28, %rd27, 2;
	add.s64 	%rd29, %rd2, %rd28;
	ld.global.f32 	%f44, [%rd29+4];
	mul.wide.s32 	%rd30, %r19, 4;
	add.s64 	%rd31, %rd24, %rd30;
	ld.global.f32 	%f45, [%rd31];
	fma.rn.f32 	%f46, %f44, %f45, %f43;
	ld.global.f32 	%f47, [%rd29+8];
	add.s64 	%rd32, %rd31, %rd30;
	ld.global.f32 	%f48, [%rd32];
	fma.rn.f32 	%f49, %f47, %f48, %f46;
	ld.global.f32 	%f50, [%rd29+12];
	add.s64 	%rd33, %rd32, %rd30;
	ld.global.f32 	%f51, [%rd33];
	fma.rn.f32 	%f67, %f50, %f51, %f49;
	add.s32 	%r39, %r39, 4;
$L__BB2_8:
	setp.eq.s32 	%p9, %r13, 0;
	@%p9 bra 	$L__BB2_13;
	setp.eq.s32 	%p10, %r13, 1;
	@%p10 bra 	$L__BB2_11;
	add.s32 	%r30, %r39, %r3;
	mul.wide.u32 	%rd34, %r30, 4;
	add.s64 	%rd35, %rd2, %rd34;
	ld.global.f32 	%f53, [%rd35];
	mad.lo.s32 	%r31, %r39, %r19, %r2;
	mul.wide.s32 	%rd36, %r31, 4;
	add.s64 	%rd37, %rd1, %rd36;
	ld.global.f32 	%f54, [%rd37];
	fma.rn.f32 	%f55, %f53, %f54, %f67;
	cvt.u64.u32 	%rd38, %r3;
	cvt.u64.u32 	%rd39, %r39;
	add.s64 	%rd40, %rd39, %rd38;
	shl.b64 	%rd41, %rd40, 2;
	add.s64 	%rd42, %rd2, %rd41;
	ld.global.f32 	%f56, [%rd42+4];
	mul.wide.s32 	%rd43, %r19, 4;
	add.s64 	%rd44, %rd37, %rd43;
	ld.global.f32 	%f57, [%rd44];
	fma.rn.f32 	%f67, %f56, %f57, %f55;
	add.s32 	%r39, %r39, 2;
$L__BB2_11:
	and.b32  	%r32, %r18, 1;
	setp.eq.b32 	%p11, %r32, 1;
	not.pred 	%p12, %p11;
	@%p12 bra 	$L__BB2_13;
	add.s32 	%r33, %r39, %r3;
	mul.wide.u32 	%rd45, %r33, 4;
	add.s64 	%rd46, %rd2, %rd45;
	ld.global.f32 	%f58, [%rd46];
	mad.lo.s32 	%r34, %r39, %r19, %r2;
	mul.wide.s32 	%rd47, %r34, 4;
	add.s64 	%rd48, %rd1, %rd47;
	ld.global.f32 	%f59, [%rd48];
	fma.rn.f32 	%f67, %f58, %f59, %f67;
$L__BB2_13:
	mad.lo.s32 	%r35, %r19, %r1, %r2;
	cvta.to.global.u64 	%rd49, %rd6;
	mul.wide.s32 	%rd50, %r35, 4;
	add.s64 	%rd51, %rd49, %rd50;
	st.global.f32 	[%rd51], %f67;
$L__BB2_14:
	ret;

}


// ===== COMPILED SASS (sm_100) =====

	.target	sm_100

	.elftype	@"ET_EXEC"


//--------------------- .note.nv.tkinfo           --------------------------
	.section	.note.nv.tkinfo,"",@"SHT_NOTE"
	.sectionflags	@"SHF_NOTE_NV_TKINFO"
	.tkinfo
        /*0018*/ 	.word	0x00000002
        /*0030*/ 	.string	""
        /*0030*/ 	.string	"ptxas"
        /*0030*/ 	.string	"Cuda compilation tools, release 13.0, V13.0.88"
        /*0030*/ 	.string	"Build cuda_13.0.r13.0/compiler.36424714_0"
        /*0030*/ 	.string	"-arch sm_100 -m 64 "



//--------------------- .note.nv.cuinfo           --------------------------
	.section	.note.nv.cuinfo,"",@"SHT_NOTE"
	.sectionflags	@"SHF_NOTE_NV_CUINFO"
        /*0018*/ 	.short	0x0002
        /*001a*/ 	.short	0x0064
        /*001c*/ 	.short	0x0082
	.zero		2


//--------------------- .nv.info                  --------------------------
	.section	.nv.info,"",@"SHT_CUDA_INFO"
	.align	4


	//----- nvinfo : EIATTR_REGCOUNT
	.align		4
        /*0000*/ 	.byte	0x04, 0x2f
        /*0002*/ 	.short	(.L_1 - .L_0)
	.align		4
.L_0:
        /*0004*/ 	.word	index@(_Z21matrixMulRowPerThreadPfS_S_iii)
        /*0008*/ 	.word	0x00000020


	//----- nvinfo : EIATTR_FRAME_SIZE
	.align		4
.L_1:
        /*000c*/ 	.byte	0x04, 0x11
        /*000e*/ 	.short	(.L_3 - .L_2)
	.align		4
.L_2:
        /*0010*/ 	.word	index@(_Z21matrixMulRowPerThreadPfS_S_iii)
        /*0014*/ 	.word	0x00000000


	//----- nvinfo : EIATTR_REGCOUNT
	.align		4
.L_3:
        /*0018*/ 	.byte	0x04, 0x2f
        /*001a*/ 	.short	(.L_5 - .L_4)
	.align		4
.L_4:
        /*001c*/ 	.word	index@(_Z21matrixMulColPerThreadPfS_S_iii)
        /*0020*/ 	.word	0x00000020


	//----- nvinfo : EIATTR_FRAME_SIZE
	.align		4
.L_5:
        /*0024*/ 	.byte	0x04, 0x11
        /*0026*/ 	.short	(.L_7 - .L_6)
	.align		4
.L_6:
        /*0028*/ 	.word	index@(_Z21matrixMulColPerThreadPfS_S_iii)
        /*002c*/ 	.word	0x00000000


	//----- nvinfo : EIATTR_REGCOUNT
	.align		4
.L_7:
        /*0030*/ 	.byte	0x04, 0x2f
        /*0032*/ 	.short	(.L_9 - .L_8)
	.align		4
.L_8:
        /*0034*/ 	.word	index@(_Z25matrixMulElementPerThreadPfS_S_iii)
        /*0038*/ 	.word	0x00000020


	//----- nvinfo : EIATTR_FRAME_SIZE
	.align		4
.L_9:
        /*003c*/ 	.byte	0x04, 0x11
        /*003e*/ 	.short	(.L_11 - .L_10)
	.align		4
.L_10:
        /*0040*/ 	.word	index@(_Z25matrixMulElementPerThreadPfS_S_iii)
        /*0044*/ 	.word	0x00000000


	//----- nvinfo : EIATTR_MIN_STACK_SIZE
	.align		4
.L_11:
        /*0048*/ 	.byte	0x04, 0x12
        /*004a*/ 	.short	(.L_13 - .L_12)
	.align		4
.L_12:
        /*004c*/ 	.word	index@(_Z25matrixMulElementPerThreadPfS_S_iii)
        /*0050*/ 	.word	0x00000000


	//----- nvinfo : EIATTR_MIN_STACK_SIZE
	.align		4
.L_13:
        /*0054*/ 	.byte	0x04, 0x12
        /*0056*/ 	.short	(.L_15 - .L_14)
	.align		4
.L_14:
        /*0058*/ 	.word	index@(_Z21matrixMulColPerThreadPfS_S_iii)
        /*005c*/ 	.word	0x00000000


	//----- nvinfo : EIATTR_MIN_STACK_SIZE
	.align		4
.L_15:
        /*0060*/ 	.byte	0x04, 0x12
        /*0062*/ 	.short	(.L_17 - .L_16)
	.align		4
.L_16:
        /*0064*/ 	.word	index@(_Z21matrixMulRowPerThreadPfS_S_iii)
        /*0068*/ 	.word	0x00000000
.L_17:


//--------------------- .nv.compat                --------------------------
	.section	.nv.compat,"",@"SHT_CUDA_COMPAT_INFO"
	.align	4
        /*0000*/ 	.byte	0x02, 0x09, 0x00, 0x00, 0x02, 0x02, 0x01, 0x00, 0x02, 0x05, 0x05, 0x00, 0x03, 0x07, 0x01, 0x01
        /*0010*/ 	.byte	0x02, 0x03, 0x00, 0x00, 0x02, 0x06, 0x01, 0x00, 0x04, 0x0b, 0x08, 0x00, 0x09, 0x00, 0x00, 0x00
        /*0020*/ 	.byte	0x00, 0x00, 0x00, 0x00


//--------------------- .nv.info._Z25matrixMulElementPerThreadPfS_S_iii --------------------------
	.section	.nv.info._Z25matrixMulElementPerThreadPfS_S_iii,"",@"SHT_CUDA_INFO"
	.sectionflags	@""
	.align	4


	//----- nvinfo : EIATTR_CUDA_API_VERSION
	.align		4
        /*0000*/ 	.byte	0x04, 0x37
        /*0002*/ 	.short	(.L_19 - .L_18)
.L_18:
        /*0004*/ 	.word	0x00000082


	//----- nvinfo : EIATTR_KPARAM_INFO
	.align		4
.L_19:
        /*0008*/ 	.byte	0x04, 0x17
        /*000a*/ 	.short	(.L_21 - .L_20)
.L_20:
        /*000c*/ 	.word	0x00000000
        /*0010*/ 	.short	0x0005
        /*0012*/ 	.short	0x0020
        /*0014*/ 	.byte	0x00, 0xf0, 0x11, 0x00


	//----- nvinfo : EIATTR_KPARAM_INFO
	.align		4
.L_21:
        /*0018*/ 	.byte	0x04, 0x17
        /*001a*/ 	.short	(.L_23 - .L_22)
.L_22:
        /*001c*/ 	.word	0x00000000
        /*0020*/ 	.short	0x0004
        /*0022*/ 	.short	0x001c
        /*0024*/ 	.byte	0x00, 0xf0, 0x11, 0x00


	//----- nvinfo : EIATTR_KPARAM_INFO
	.align		4
.L_23:
        /*0028*/ 	.byte	0x04, 0x17
        /*002a*/ 	.short	(.L_25 - .L_24)
.L_24:
        /*002c*/ 	.word	0x00000000
        /*0030*/ 	.short	0x0003
        /*0032*/ 	.short	0x0018
        /*0034*/ 	.byte	0x00, 0xf0, 0x11, 0x00


	//----- nvinfo : EIATTR_KPARAM_INFO
	.align		4
.L_25:
        /*0038*/ 	.byte	0x04, 0x17
        /*003a*/ 	.short	(.L_27 - .L_26)
.L_26:
        /*003c*/ 	.word	0x00000000
        /*0040*/ 	.short	0x0002
        /*0042*/ 	.short	0x0010
        /*0044*/ 	.byte	0x00, 0xf5, 0x21, 0x00


	//----- nvinfo : EIATTR_KPARAM_INFO
	.align		4
.L_27:
        /*0048*/ 	.byte	0x04, 0x17
        /*004a*/ 	.short	(.L_29 - .L_28)
.L_28:
        /*004c*/ 	.word	0x00000000
        /*0050*/ 	.short	0x0001
        /*0052*/ 	.short	0x0008
        /*0054*/ 	.byte	0x00, 0xf5, 0x21, 0x00


	//----- nvinfo : EIATTR_KPARAM_INFO
	.align		4
.L_29:
        /*0058*/ 	.byte	0x04, 0x17
        /*005a*/ 	.short	(.L_31 - .L_30)
.L_30:
        /*005c*/ 	.word	0x00000000
        /*0060*/ 	.short	0x0000
        /*0062*/ 	.short	0x0000
        /*0064*/ 	.byte	0x00, 0xf5, 0x21, 0x00


	//----- nvinfo : EIATTR_SPARSE_MMA_MASK
	.align		4
.L_31:
        /*0068*/ 	.byte	0x03, 0x50
        /*006a*/ 	.short	0x0000


	//----- nvinfo : EIATTR_MAXREG_COUNT
	.align		4
        /*006c*/ 	.byte	0x03, 0x1b
        /*006e*/ 	.short	0x00ff


	//----- nvinfo : EIATTR_MERCURY_ISA_VERSION
	.align		4
        /*0070*/ 	.byte	0x03, 0x5f
        /*0072*/ 	.short	0x0101


	//----- nvinfo : EIATTR_VRC_CTA_INIT_COUNT
	.align		4
        /*0074*/ 	.byte	0x02, 0x4a
	.zero		1
	.zero		1


	//----- nvinfo : EIATTR_EXIT_INSTR_OFFSETS
	.align		4
        /*0078*/ 	.byte	0x04, 0x1c
        /*007a*/ 	.short	(.L_33 - .L_32)


	//   ....[0]....
.L_32:
        /*007c*/ 	.word	0x000000d0


	//   ....[1]....
        /*0080*/ 	.word	0x000008f0


	//----- nvinfo : EIATTR_CBANK_PARAM_SIZE
	.align		4
.L_33:
        /*0084*/ 	.byte	0x03, 0x19
        /*0086*/ 	.short	0x0024


	//----- nvinfo : EIATTR_PARAM_CBANK
	.align		4
        /*0088*/ 	.byte	0x04, 0x0a
        /*008a*/ 	.short	(.L_35 - .L_34)
	.align		4
.L_34:
        /*008c*/ 	.word	index@(.nv.constant0._Z25matrixMulElementPerThreadPfS_S_iii)
        /*0090*/ 	.short	0x0380
        /*0092*/ 	.short	0x0024


	//----- nvinfo : EIATTR_SW_WAR
	.align		4
.L_35:
        /*0094*/ 	.byte	0x04, 0x36
        /*0096*/ 	.short	(.L_37 - .L_36)
.L_36:
        /*0098*/ 	.word	0x00000008
.L_37:


//--------------------- .nv.info._Z21matrixMulColPerThreadPfS_S_iii --------------------------
	.section	.nv.info._Z21matrixMulColPerThreadPfS_S_iii,"",@"SHT_CUDA_INFO"
	.sectionflags	@""
	.align	4


	//----- nvinfo : EIATTR_CUDA_API_VERSION
	.align		4
        /*0000*/ 	.byte	0x04, 0x37
        /*0002*/ 	.short	(.L_39 - .L_38)
.L_38:
        /*0004*/ 	.word	0x00000082


	//----- nvinfo : EIATTR_KPARAM_INFO
	.align		4
.L_39:
        /*0008*/ 	.byte	0x04, 0x17
        /*000a*/ 	.short	(.L_41 - .L_40)
.L_40:
        /*000c*/ 	.word	0x00000000
        /*0010*/ 	.short	0x0005
        /*0012*/ 	.short	0x0020
        /*0014*/ 	.byte	0x00, 0xf0, 0x11, 0x00


	//----- nvinfo : EIATTR_KPARAM_INFO
	.align		4
.L_41:
        /*0018*/ 	.byte	0x04, 0x17
        /*001a*/ 	.short	(.L_43 - .L_42)
.L_42:
        /*001c*/ 	.word	0x00000000
        /*0020*/ 	.short	0x0004
        /*0022*/ 	.short	0x001c
        /*0024*/ 	.byte	0x00, 0xf0, 0x11, 0x00


	//----- nvinfo : EIATTR_KPARAM_INFO
	.align		4
.L_43:
        /*0028*/ 	.byte	0x04, 0x17
        /*002a*/ 	.short	(.L_45 - .L_44)
.L_44:
        /*002c*/ 	.word	0x00000000
        /*0030*/ 	.short	0x0003
        /*0032*/ 	.short	0x0018
        /*0034*/ 	.byte	0x00, 0xf0, 0x11, 0x00


	//----- nvinfo : EIATTR_KPARAM_INFO
	.align		4
.L_45:
        /*0038*/ 	.byte	0x04, 0x17
        /*003a*/ 	.short	(.L_47 - .L_46)
.L_46:
        /*003c*/ 	.word	0x00000000
        /*0040*/ 	.short	0x0002
        /*0042*/ 	.short	0x0010
        /*0044*/ 	.byte	0x00, 0xf5, 0x21, 0x00


	//----- nvinfo : EIATTR_KPARAM_INFO
	.align		4
.L_47:
        /*0048*/ 	.byte	0x04, 0x17
        /*004a*/ 	.short	(.L_49 - .L_48)
.L_48:
        /*004c*/ 	.word	0x00000000
        /*0050*/ 	.short	0x0001
        /*0052*/ 	.short	0x0008
        /*0054*/ 	.byte	0x00, 0xf5, 0x21, 0x00


	//----- nvinfo : EIATTR_KPARAM_INFO
	.align		4
.L_49:
        /*0058*/ 	.byte	0x04, 0x17
        /*005a*/ 	.short	(.L_51 - .L_50)
.L_50:
        /*005c*/ 	.word	0x00000000
        /*0060*/ 	.short	0x0000
        /*0062*/ 	.short	0x0000
        /*0064*/ 	.byte	0x00, 0xf5, 0x21, 0x00


	//----- nvinfo : EIATTR_SPARSE_MMA_MASK
	.align		4
.L_51:
        /*0068*/ 	.byte	0x03, 0x50
        /*006a*/ 	.short	0x0000


	//----- nvinfo : EIATTR_MAXREG_COUNT
	.align		4
        /*006c*/ 	.byte	0x03, 0x1b
        /*006e*/ 	.short	0x00ff


	//----- nvinfo : EIATTR_MERCURY_ISA_VERSION
	.align		4
        /*0070*/ 	.byte	0x03, 0x5f
        /*0072*/ 	.short	0x0101


	//----- nvinfo : EIATTR_VRC_CTA_INIT_COUNT
	.align		4
        /*0074*/ 	.byte	0x02, 0x4a
	.zero		1
	.zero		1


	//----- nvinfo : EIATTR_EXIT_INSTR_OFFSETS
	.align		4
        /*0078*/ 	.byte	0x04, 0x1c
        /*007a*/ 	.short	(.L_53 - .L_52)


	//   ....[0]....
.L_52:
        /*007c*/ 	.word	0x00000090


	//   ....[1]....
        /*0080*/ 	.word	0x00000960


	//   ....[2]....
        /*0084*/ 	.word	0x00000b40


	//   ....[3]....
        /*0088*/ 	.word	0x00000c40


	//   ....[4]....
        /*008c*/ 	.word	0x00000d00


	//   ....[5]....
        /*0090*/ 	.word	0x00000d50


	//----- nvinfo : EIATTR_CBANK_PARAM_SIZE
	.align		4
.L_53:
        /*0094*/ 	.byte	0x03, 0x19
        /*0096*/ 	.short	0x0024


	//----- nvinfo : EIATTR_PARAM_CBANK
	.align		4
        /*0098*/ 	.byte	0x04, 0x0a
        /*009a*/ 	.short	(.L_55 - .L_54)
	.align		4
.L_54:
        /*009c*/ 	.word	index@(.nv.constant0._Z21matrixMulColPerThreadPfS_S_iii)
        /*00a0*/ 	.short	0x0380
        /*00a2*/ 	.short	0x0024


	//----- nvinfo : EIATTR_SW_WAR
	.align		4
.L_55:
        /*00a4*/ 	.byte	0x04, 0x36
        /*00a6*/ 	.short	(.L_57 - .L_56)
.L_56:
        /*00a8*/ 	.word	0x00000008
.L_57:


//--------------------- .nv.info._Z21matrixMulRowPerThreadPfS_S_iii --------------------------
	.section	.nv.info._Z21matrixMulRowPerThreadPfS_S_iii,"",@"SHT_CUDA_INFO"
	.sectionflags	@""
	.align	4


	//----- nvinfo : EIATTR_CUDA_API_VERSION
	.align		4
        /*0000*/ 	.byte	0x04, 0x37
        /*0002*/ 	.short	(.L_59 - .L_58)
.L_58:
        /*0004*/ 	.word	0x00000082


	//----- nvinfo : EIATTR_KPARAM_INFO
	.align		4
.L_59:
        /*0008*/ 	.byte	0x04, 0x17
        /*000a*/ 	.short	(.L_61 - .L_60)
.L_60:
        /*000c*/ 	.word	0x00000000
        /*0010*/ 	.short	0x0005
        /*0012*/ 	.short	0x0020
        /*0014*/ 	.byte	0x00, 0xf0, 0x11, 0x00


	//----- nvinfo : EIATTR_KPARAM_INFO
	.align		4
.L_61:
        /*0018*/ 	.byte	0x04, 0x17
        /*001a*/ 	.short	(.L_63 - .L_62)
.L_62:
        /*001c*/ 	.word	0x00000000
        /*0020*/ 	.short	0x0004
        /*0022*/ 	.short	0x001c
        /*0024*/ 	.byte	0x00, 0xf0, 0x11, 0x00


	//----- nvinfo : EIATTR_KPARAM_INFO
	.align		4
.L_63:
        /*0028*/ 	.byte	0x04, 0x17
        /*002a*/ 	.short	(.L_65 - .L_64)
.L_64:
        /*002c*/ 	.word	0x00000000
        /*0030*/ 	.short	0x0003
        /*0032*/ 	.short	0x0018
        /*0034*/ 	.byte	0x00, 0xf0, 0x11, 0x00


	//----- nvinfo : EIATTR_KPARAM_INFO
	.align		4
.L_65:
        /*0038*/ 	.byte	0x04, 0x17
        /*003a*/ 	.short	(.L_67 - .L_66)
.L_66:
        /*003c*/ 	.word	0x00000000
        /*0040*/ 	.short	0x0002
        /*0042*/ 	.short	0x0010
        /*0044*/ 	.byte	0x00, 0xf5, 0x21, 0x00


	//----- nvinfo : EIATTR_KPARAM_INFO
	.align		4
.L_67:
        /*0048*/ 	.byte	0x04, 0x17
        /*004a*/ 	.short	(.L_69 - .L_68)
.L_68:
        /*004c*/ 	.word	0x00000000
        /*0050*/ 	.short	0x0001
        /*0052*/ 	.short	0x0008
        /*0054*/ 	.byte	0x00, 0xf5, 0x21, 0x00


	//----- nvinfo : EIATTR_KPARAM_INFO
	.align		4
.L_69:
        /*0058*/ 	.byte	0x04, 0x17
        /*005a*/ 	.short	(.L_71 - .L_70)
.L_70:
        /*005c*/ 	.word	0x00000000
        /*0060*/ 	.short	0x0000
        /*0062*/ 	.short	0x0000
        /*0064*/ 	.byte	0x00, 0xf5, 0x21, 0x00


	//----- nvinfo : EIATTR_SPARSE_MMA_MASK
	.align		4
.L_71:
        /*0068*/ 	.byte	0x03, 0x50
        /*006a*/ 	.short	0x0000


	//----- nvinfo : EIATTR_MAXREG_COUNT
	.align		4
        /*006c*/ 	.byte	0x03, 0x1b
        /*006e*/ 	.short	0x00ff


	//----- nvinfo : EIATTR_MERCURY_ISA_VERSION
	.align		4
        /*0070*/ 	.byte	0x03, 0x5f
        /*0072*/ 	.short	0x0101


	//----- nvinfo : EIATTR_VRC_CTA_INIT_COUNT
	.align		4
        /*0074*/ 	.byte	0x02, 0x4a
	.zero		1
	.zero		1


	//----- nvinfo : EIATTR_EXIT_INSTR_OFFSETS
	.align		4
        /*0078*/ 	.byte	0x04, 0x1c
        /*007a*/ 	.short	(.L_73 - .L_72)


	//   ....[0]....
.L_72:
        /*007c*/ 	.word	0x000000a0


	//   ....[1]....
        /*0080*/ 	.word	0x00000ac0


	//   ....[2]....
        /*0084*/ 	.word	0x00000c40


	//   ....[3]....
        /*0088*/ 	.word	0x00000d20


	//   ....[4]....
        /*008c*/ 	.word	0x00000e10


	//   ....[5]....
        /*0090*/ 	.word	0x00000e70


	//----- nvinfo : EIATTR_CBANK_PARAM_SIZE
	.align		4
.L_73:
        /*0094*/ 	.byte	0x03, 0x19
        /*0096*/ 	.short	0x0024


	//----- nvinfo : EIATTR_PARAM_CBANK
	.align		4
        /*0098*/ 	.byte	0x04, 0x0a
        /*009a*/ 	.short	(.L_75 - .L_74)
	.align		4
.L_74:
        /*009c*/ 	.word	index@(.nv.constant0._Z21matrixMulRowPerThreadPfS_S_iii)
        /*00a0*/ 	.short	0x0380
        /*00a2*/ 	.short	0x0024


	//----- nvinfo : EIATTR_SW_WAR
	.align		4
.L_75:
        /*00a4*/ 	.byte	0x04, 0x36
        /*00a6*/ 	.short	(.L_77 - .L_76)
.L_76:
        /*00a8*/ 	.word	0x00000008
.L_77:


//--------------------- .nv.callgraph             --------------------------
	.section	.nv.callgraph,"",@"SHT_CUDA_CALLGRAPH"
	.align	4
	.sectionentsize	8
	.align		4
        /*0000*/ 	.word	0x00000000
	.align		4
        /*0004*/ 	.word	0xffffffff
	.align		4
        /*0008*/ 	.word	0x00000000
	.align		4
        /*000c*/ 	.word	0xfffffffe
	.align		4
        /*0010*/ 	.word	0x00000000
	.align		4
        /*0014*/ 	.word	0xfffffffd
	.align		4
        /*0018*/ 	.word	0x00000000
	.align		4
        /*001c*/ 	.word	0xfffffffc


//--------------------- .text._Z25matrixMulElementPerThreadPfS_S_iii --------------------------
	.section	.text._Z25matrixMulElementPerThreadPfS_S_iii,"ax",@progbits
	.align	128
        .global         _Z25matrixMulElementPerThreadPfS_S_iii
        .type           _Z25matrixMulElementPerThreadPfS_S_iii,@function
        .size           _Z25matrixMulElementPerThreadPfS_S_iii,(.L_x_26 - _Z25matrixMulElementPerThreadPfS_S_iii)
        .other          _Z25matrixMulElementPerThreadPfS_S_iii,@"STO_CUDA_ENTRY STV_DEFAULT"
_Z25matrixMulElementPerThreadPfS_S_iii:
.text._Z25matrixMulElementPerThreadPfS_S_iii:
[----:B------:R-:W-:Y:S01]  /*0000*/  LDC R1, c[0x0][0x37c] ;  /* 0x0000df00ff017b82 */ /* 0x000fe20000000800 */
[----:B------:R-:W0:Y:S07]  /*0010*/  S2R R5, SR_TID.X ;  /* 0x0000000000057919 */ /* 0x000e2e0000002100 */
[----:B------:R-:W1:Y:S01]  /*0020*/  LDC R16, c[0x0][0x364] ;  /* 0x0000d900ff107b82 */ /* 0x000e620000000800 */
[----:B------:R-:W2:Y:S01]  /*0030*/  LDCU UR6, c[0x0][0x398] ;  /* 0x00007300ff0677ac */ /* 0x000ea20008000800 */
[----:B------:R-:W1:Y:S06]  /*0040*/  S2R R3, SR_TID.Y ;  /* 0x0000000000037919 */ /* 0x000e6c0000002200 */
[----:B------:R-:W0:Y:S08]  /*0050*/  S2UR UR5, SR_CTAID.X ;  /* 0x00000000000579c3 */ /* 0x000e300000002500 */
[----:B------:R-:W0:Y:S08]  /*0060*/  LDC R0, c[0x0][0x360] ;  /* 0x0000d800ff007b82 */ /* 0x000e300000000800 */
[----:B------:R-:W1:Y:S08]  /*0070*/  S2UR UR4, SR_CTAID.Y ;  /* 0x00000000000479c3 */ /* 0x000e700000002600 */
[----:B------:R-:W3:Y:S01]  /*0080*/  LDC R17, c[0x0][0x3a0] ;  /* 0x0000e800ff117b82 */ /* 0x000ee20000000800 */
[----:B0-----:R-:W-:-:S02]  /*0090*/  IMAD R0, R0, UR5, R5 ;  /* 0x0000000500007c24 */ /* 0x001fc4000f8e0205 */
[----:B-1----:R-:W-:-:S03]  /*00a0*/  IMAD R16, R16, UR4, R3 ;  /* 0x0000000410107c24 */ /* 0x002fc6000f8e0203 */
[----:B---3--:R-:W-:-:S04]  /*00b0*/  ISETP.GE.AND P0, PT, R0, R17, PT ;  /* 0x000000110000720c */ /* 0x008fc80003f06270 */
[----:B--2---:R-:W-:-:S13]  /*00c0*/  ISETP.GE.OR P0, PT, R16, UR6, P0 ;  /* 0x0000000610007c0c */ /* 0x004fda0008706670 */
[----:B------:R-:W-:Y:S05]  /*00d0*/  @P0 EXIT ;  /* 0x000000000000094d */ /* 0x000fea0003800000 */
[----:B------:R-:W0:Y:S01]  /*00e0*/  LDC R19, c[0x0][0x39c] ;  /* 0x0000e700ff137b82 */ /* 0x000e220000000800 */
[----:B------:R-:W1:Y:S01]  /*00f0*/  LDCU.64 UR4, c[0x0][0x358] ;  /* 0x00006b00ff0477ac */ /* 0x000e620008000a00 */
[----:B------:R-:W-:Y:S01]  /*0100*/  HFMA2 R24, -RZ, RZ, 0, 0 ;  /* 0x00000000ff187431 */ /* 0x000fe200000001ff */
[----:B0-----:R-:W-:-:S13]  /*0110*/  ISETP.GE.AND P0, PT, R19, 0x1, PT ;  /* 0x000000011300780c */ /* 0x001fda0003f06270 */
[----:B-1----:R-:W-:Y:S05]  /*0120*/  @!P0 BRA `(.L_x_0) ;  /* 0x0000000400e08947 */ /* 0x002fea0003800000 */
[C---:B------:R-:W-:Y:S01]  /*0130*/  ISETP.GE.U32.AND P1, PT, R19.reuse, 0x8, PT ;  /* 0x000000081300780c */ /* 0x040fe20003f26070 */
[----:B------:R-:W-:Y:S01]  /*0140*/  IMAD R20, R16, R19, RZ ;  /* 0x0000001310147224 */ /* 0x000fe200078e02ff */
[----:B------:R-:W-:Y:S02]  /*0150*/  LOP3.LUT R27, R19, 0x7, RZ, 0xc0, !PT ;  /* 0x00000007131b7812 */ /* 0x000fe400078ec0ff */
[----:B------:R-:W-:Y:S02]  /*0160*/  MOV R24, RZ ;  /* 0x000000ff00187202 */ /* 0x000fe40000000f00 */
[----:B------:R-:W-:Y:S02]  /*0170*/  ISETP.NE.AND P0, PT, R27, RZ, PT ;  /* 0x000000ff1b00720c */ /* 0x000fe40003f05270 */
[----:B------:R-:W-:-:S05]  /*0180*/  MOV R21, RZ ;  /* 0x000000ff00157202 */ /* 0x000fca0000000f00 */
[----:B------:R-:W-:Y:S06]  /*0190*/  @!P1 BRA `(.L_x_1) ;  /* 0x0000000000c49947 */ /* 0x000fec0003800000 */
[----:B------:R-:W0:Y:S01]  /*01a0*/  LDC.64 R2, c[0x0][0x380] ;  /* 0x0000e000ff027b82 */ /* 0x000e220000000a00 */
[----:B------:R-:W-:Y:S02]  /*01b0*/  LOP3.LUT R21, R19, 0x7ffffff8, RZ, 0xc0, !PT ;  /* 0x7ffffff813157812 */ /* 0x000fe400078ec0ff */
[----:B------:R-:W-:Y:S02]  /*01c0*/  MOV R24, RZ ;  /* 0x000000ff00187202 */ /* 0x000fe40000000f00 */
[----:B------:R-:W-:Y:S02]  /*01d0*/  MOV R18, R0 ;  /* 0x0000000000127202 */ /* 0x000fe40000000f00 */
[----:B------:R-:W-:Y:S01]  /*01e0*/  IADD3 R22, PT, PT, -R21, RZ, RZ ;  /* 0x000000ff15167210 */ /* 0x000fe20007ffe1ff */
[----:B0-----:R-:W-:-:S03]  /*01f0*/  IMAD.WIDE.U32 R2, R20, 0x4, R2 ;  /* 0x0000000414027825 */ /* 0x001fc600078e0002 */
[----:B------:R-:W-:-:S04]  /*0200*/  IADD3 R4, P1, PT, R2, 0x10, RZ ;  /* 0x0000001002047810 */ /* 0x000fc80007f3e0ff */
[----:B------:R-:W-:-:S09]  /*0210*/  IADD3.X R5, PT, PT, RZ, R3, RZ, P1, !PT ;  /* 0x00000003ff057210 */ /* 0x000fd20000ffe4ff */
.L_x_2:
[----:B------:R-:W0:Y:S01]  /*0220*/  LDC.64 R14, c[0x0][0x388] ;  /* 0x0000e200ff0e7b82 */ /* 0x000e220000000a00 */
[----:B------:R-:W-:Y:S02]  /*0230*/  MOV R2, R4 ;  /* 0x0000000400027202 */ /* 0x000fe40000000f00 */
[----:B------:R-:W-:-:S05]  /*0240*/  MOV R3, R5 ;  /* 0x0000000500037202 */ /* 0x000fca0000000f00 */
[----:B------:R-:W2:Y:S04]  /*0250*/  LDG.E R25, desc[UR4][R2.64+-0x10] ;  /* 0xfffff00402197981 */ /* 0x000ea8000c1e1900 */
[----:B------:R-:W3:Y:S04]  /*0260*/  LDG.E R23, desc[UR4][R2.64+-0xc] ;  /* 0xfffff40402177981 */ /* 0x000ee8000c1e1900 */
[----:B------:R-:W4:Y:S04]  /*0270*/  LDG.E R29, desc[UR4][R2.64+-0x8] ;  /* 0xfffff804021d7981 */ /* 0x000f28000c1e1900 */
[----:B------:R-:W5:Y:S01]  /*0280*/  LDG.E R28, desc[UR4][R2.64+-0x4] ;  /* 0xfffffc04021c7981 */ /* 0x000f62000c1e1900 */
[----:B0-----:R-:W-:-:S05]  /*0290*/  IMAD.WIDE R14, R18, 0x4, R14 ;  /* 0x00000004120e7825 */ /* 0x001fca00078e020e */
[----:B------:R0:W2:Y:S01]  /*02a0*/  LDG.E R26, desc[UR4][R14.64] ;  /* 0x000000040e1a7981 */ /* 0x0000a2000c1e1900 */
[----:B------:R-:W-:-:S04]  /*02b0*/  IMAD.WIDE R12, R17, 0x4, R14 ;  /* 0x00000004110c7825 */ /* 0x000fc800078e020e */
[C---:B------:R-:W-:Y:S02]  /*02c0*/  IMAD.WIDE R4, R17.reuse, 0x4, R12 ;  /* 0x0000000411047825 */ /* 0x040fe400078e020c */
[----:B------:R-:W3:Y:S02]  /*02d0*/  LDG.E R12, desc[UR4][R12.64] ;  /* 0x000000040c0c7981 */ /* 0x000ee4000c1e1900 */
[C---:B------:R-:W-:Y:S02]  /*02e0*/  IMAD.WIDE R8, R17.reuse, 0x4, R4 ;  /* 0x0000000411087825 */ /* 0x040fe400078e0204 */
[----:B------:R-:W4:Y:S02]  /*02f0*/  LDG.E R4, desc[UR4][R4.64] ;  /* 0x0000000404047981 */ /* 0x000f24000c1e1900 */
[C---:B------:R-:W-:Y:S02]  /*0300*/  IMAD.WIDE R6, R17.reuse, 0x4, R8 ;  /* 0x0000000411067825 */ /* 0x040fe400078e0208 */
[----:B------:R-:W5:Y:S02]  /*0310*/  LDG.E R8, desc[UR4][R8.64] ;  /* 0x0000000408087981 */ /* 0x000f64000c1e1900 */
[----:B------:R-:W-:-:S02]  /*0320*/  IMAD.WIDE R10, R17, 0x4, R6 ;  /* 0x00000004110a7825 */ /* 0x000fc400078e0206 */
[----:B------:R-:W5:Y:S04]  /*0330*/  LDG.E R5, desc[UR4][R2.64] ;  /* 0x0000000402057981 */ /* 0x000f68000c1e1900 */
[----:B------:R-:W5:Y:S01]  /*0340*/  LDG.E R6, desc[UR4][R6.64] ;  /* 0x0000000406067981 */ /* 0x000f62000c1e1900 */
[----:B0-----:R-:W-:-:S03]  /*0350*/  IMAD.WIDE R14, R17, 0x4, R10 ;  /* 0x00000004110e7825 */ /* 0x001fc600078e020a */
[----:B------:R-:W5:Y:S04]  /*0360*/  LDG.E R10, desc[UR4][R10.64] ;  /* 0x000000040a0a7981 */ /* 0x000f68000c1e1900 */
[----:B------:R-:W5:Y:S04]  /*0370*/  LDG.E R13, desc[UR4][R14.64] ;  /* 0x000000040e0d7981 */ /* 0x000f68000c1e1900 */
[----:B------:R-:W5:Y:S04]  /*0380*/  LDG.E R7, desc[UR4][R2.64+0x4] ;  /* 0x0000040402077981 */ /* 0x000f68000c1e1900 */
[----:B------:R-:W5:Y:S01]  /*0390*/  LDG.E R9, desc[UR4][R2.64+0xc] ;  /* 0x00000c0402097981 */ /* 0x000f62000c1e1900 */
[----:B--2---:R-:W-:Y:S01]  /*03a0*/  FFMA R26, R25, R26, R24 ;  /* 0x0000001a191a7223 */ /* 0x004fe20000000018 */
[----:B------:R-:W-:-:S02]  /*03b0*/  IMAD.WIDE R24, R17, 0x4, R14 ;  /* 0x0000000411187825 */ /* 0x000fc400078e020e */
[----:B------:R-:W2:Y:S04]  /*03c0*/  LDG.E R14, desc[UR4][R2.64+0x8] ;  /* 0x00000804020e7981 */ /* 0x000ea8000c1e1900 */
[----:B------:R-:W2:Y:S01]  /*03d0*/  LDG.E R24, desc[UR4][R24.64] ;  /* 0x0000000418187981 */ /* 0x000ea2000c1e1900 */
[----:B---3--:R-:W-:Y:S01]  /*03e0*/  FFMA R12, R23, R12, R26 ;  /* 0x0000000c170c7223 */ /* 0x008fe2000000001a */
[----:B------:R-:W-:-:S03]  /*03f0*/  IADD3 R22, PT, PT, R22, 0x8, RZ ;  /* 0x0000000816167810 */ /* 0x000fc60007ffe0ff */
[----:B----4-:R-:W-:Y:S01]  /*0400*/  FFMA R29, R29, R4, R12 ;  /* 0x000000041d1d7223 */ /* 0x010fe2000000000c */
[----:B------:R-:W-:-:S03]  /*0410*/  ISETP.NE.AND P1, PT, R22, RZ, PT ;  /* 0x000000ff1600720c */ /* 0x000fc60003f25270 */
[----:B-----5:R-:W-:Y:S01]  /*0420*/  FFMA R8, R28, R8, R29 ;  /* 0x000000081c087223 */ /* 0x020fe2000000001d */
[----:B------:R-:W-:-:S03]  /*0430*/  IADD3 R4, P2, PT, R2, 0x20, RZ ;  /* 0x0000002002047810 */ /* 0x000fc60007f5e0ff */
[----:B------:R-:W-:Y:S01]  /*0440*/  FFMA R6, R5, R6, R8 ;  /* 0x0000000605067223 */ /* 0x000fe20000000008 */
[----:B------:R-:W-:Y:S02]  /*0450*/  IADD3.X R5, PT, PT, RZ, R3, RZ, P2, !PT ;  /* 0x00000003ff057210 */ /* 0x000fe400017fe4ff */
[----:B------:R-:W-:Y:S01]  /*0460*/  LEA R18, R17, R18, 0x3 ;  /* 0x0000001211127211 */ /* 0x000fe200078e18ff */
[----:B------:R-:W-:-:S04]  /*0470*/  FFMA R7, R7, R10, R6 ;  /* 0x0000000a07077223 */ /* 0x000fc80000000006 */
[----:B--2---:R-:W-:-:S04]  /*0480*/  FFMA R14, R14, R13, R7 ;  /* 0x0000000d0e0e7223 */ /* 0x004fc80000000007 */
[----:B------:R-:W-:Y:S01]  /*0490*/  FFMA R24, R9, R24, R14 ;  /* 0x0000001809187223 */ /* 0x000fe2000000000e */
[----:B------:R-:W-:Y:S06]  /*04a0*/  @P1 BRA `(.L_x_2) ;  /* 0xfffffffc005c1947 */ /* 0x000fec000383ffff */
.L_x_1:
[----:B------:R-:W-:Y:S05]  /*04b0*/  @!P0 BRA `(.L_x_0) ;  /* 0x0000000000fc8947 */ /* 0x000fea0003800000 */
[----:B------:R-:W-:Y:S02]  /*04c0*/  ISETP.GE.U32.AND P1, PT, R27, 0x4, PT ;  /* 0x000000041b00780c */ /* 0x000fe40003f26070 */
[----:B------:R-:W-:-:S04]  /*04d0*/  LOP3.LUT R14, R19, 0x3, RZ, 0xc0, !PT ;  /* 0x00000003130e7812 */ /* 0x000fc800078ec0ff */
[----:B------:R-:W-:-:S07]  /*04e0*/  ISETP.NE.AND P0, PT, R14, RZ, PT ;  /* 0x000000ff0e00720c */ /* 0x000fce0003f05270 */
[----:B------:R-:W-:Y:S06]  /*04f0*/  @!P1 BRA `(.L_x_3) ;  /* 0x00000000006c9947 */ /* 0x000fec0003800000 */
[----:B------:R-:W0:Y:S01]  /*0500*/  LDC.64 R4, c[0x0][0x388] ;  /* 0x0000e200ff047b82 */ /* 0x000e220000000a00 */
[----:B------:R-:W1:Y:S01]  /*0510*/  LDCU.64 UR6, c[0x0][0x380] ;  /* 0x00007000ff0677ac */ /* 0x000e620008000a00 */
[----:B------:R-:W-:Y:S01]  /*0520*/  IMAD R7, R21, R17, R0 ;  /* 0x0000001115077224 */ /* 0x000fe200078e0200 */
[CC--:B------:R-:W-:Y:S02]  /*0530*/  IADD3 R3, PT, PT, R20.reuse, R21.reuse, RZ ;  /* 0x0000001514037210 */ /* 0x0c0fe40007ffe0ff */
[----:B------:R-:W-:-:S03]  /*0540*/  IADD3 R8, P1, PT, R20, R21, RZ ;  /* 0x0000001514087210 */ /* 0x000fc60007f3e0ff */
[----:B------:R-:W2:Y:S01]  /*0550*/  LDC.64 R12, c[0x0][0x380] ;  /* 0x0000e000ff0c7b82 */ /* 0x000ea20000000a00 */
[----:B0-----:R-:W-:-:S04]  /*0560*/  IMAD.WIDE R4, R7, 0x4, R4 ;  /* 0x0000000407047825 */ /* 0x001fc800078e0204 */
[----:B------:R-:W-:Y:S02]  /*0570*/  IMAD.WIDE R6, R17, 0x4, R4 ;  /* 0x0000000411067825 */ /* 0x000fe400078e0204 */
[----:B------:R-:W3:Y:S02]  /*0580*/  LDG.E R4, desc[UR4][R4.64] ;  /* 0x0000000404047981 */ /* 0x000ee4000c1e1900 */
[----:B--2---:R-:W-:Y:S01]  /*0590*/  IMAD.WIDE.U32 R12, R3, 0x4, R12 ;  /* 0x00000004030c7825 */ /* 0x004fe200078e000c */
[----:B------:R-:W-:Y:S02]  /*05a0*/  IADD3.X R3, PT, PT, RZ, RZ, RZ, P1, !PT ;  /* 0x000000ffff037210 */ /* 0x000fe40000ffe4ff */
[----:B-1----:R-:W-:-:S03]  /*05b0*/  LEA R2, P1, R8, UR6, 0x2 ;  /* 0x0000000608027c11 */ /* 0x002fc6000f8210ff */
[----:B------:R-:W3:Y:S01]  /*05c0*/  LDG.E R13, desc[UR4][R12.64] ;  /* 0x000000040c0d7981 */ /* 0x000ee2000c1e1900 */
[----:B------:R-:W-:Y:S01]  /*05d0*/  LEA.HI.X R3, R8, UR7, R3, 0x2, P1 ;  /* 0x0000000708037c11 */ /* 0x000fe200088f1403 */
[C---:B------:R-:W-:Y:S02]  /*05e0*/  IMAD.WIDE R8, R17.reuse, 0x4, R6 ;  /* 0x0000000411087825 */ /* 0x040fe400078e0206 */
[----:B------:R-:W2:Y:S04]  /*05f0*/  LDG.E R6, desc[UR4][R6.64] ;  /* 0x0000000406067981 */ /* 0x000ea8000c1e1900 */
[----:B------:R-:W2:Y:S01]  /*0600*/  LDG.E R15, desc[UR4][R2.64+0x4] ;  /* 0x00000404020f7981 */ /* 0x000ea2000c1e1900 */
[----:B------:R-:W-:-:S03]  /*0610*/  IMAD.WIDE R10, R17, 0x4, R8 ;  /* 0x00000004110a7825 */ /* 0x000fc600078e0208 */
[----:B------:R-:W4:Y:S04]  /*0620*/  LDG.E R22, desc[UR4][R8.64] ;  /* 0x0000000408167981 */ /* 0x000f28000c1e1900 */
[----:B------:R-:W4:Y:S04]  /*0630*/  LDG.E R18, desc[UR4][R2.64+0x8] ;  /* 0x0000080402127981 */ /* 0x000f28000c1e1900 */
[----:B------:R-:W5:Y:S04]  /*0640*/  LDG.E R26, desc[UR4][R2.64+0xc] ;  /* 0x00000c04021a7981 */ /* 0x000f68000c1e1900 */
[----:B------:R-:W5:Y:S01]  /*0650*/  LDG.E R10, desc[UR4][R10.64] ;  /* 0x000000040a0a7981 */ /* 0x000f62000c1e1900 */
[----:B------:R-:W-:Y:S01]  /*0660*/  IADD3 R21, PT, PT, R21, 0x4, RZ ;  /* 0x0000000415157810 */ /* 0x000fe20007ffe0ff */
[----:B---3--:R-:W-:-:S04]  /*0670*/  FFMA R24, R13, R4, R24 ;  /* 0x000000040d187223 */ /* 0x008fc80000000018 */
[----:B--2---:R-:W-:-:S04]  /*0680*/  FFMA R15, R15, R6, R24 ;  /* 0x000000060f0f7223 */ /* 0x004fc80000000018 */
[----:B----4-:R-:W-:-:S04]  /*0690*/  FFMA R15, R18, R22, R15 ;  /* 0x00000016120f7223 */ /* 0x010fc8000000000f */
[----:B-----5:R-:W-:-:S07]  /*06a0*/  FFMA R24, R26, R10, R15 ;  /* 0x0000000a1a187223 */ /* 0x020fce000000000f */
.L_x_3:
[----:B------:R-:W-:Y:S05]  /*06b0*/  @!P0 BRA `(.L_x_0) ;  /* 0x00000000007c8947 */ /* 0x000fea0003800000 */
[----:B------:R-:W-:Y:S01]  /*06c0*/  ISETP.NE.AND P1, PT, R14, 0x1, PT ;  /* 0x000000010e00780c */ /* 0x000fe20003f25270 */
[----:B------:R-:W0:Y:S01]  /*06d0*/  LDC.64 R10, c[0x0][0x380] ;  /* 0x0000e000ff0a7b82 */ /* 0x000e220000000a00 */
[----:B------:R-:W-:-:S04]  /*06e0*/  LOP3.LUT R19, R19, 0x1, RZ, 0xc0, !PT ;  /* 0x0000000113137812 */ /* 0x000fc800078ec0ff */
[----:B------:R-:W-:-:S03]  /*06f0*/  ISETP.NE.U32.AND P0, PT, R19, 0x1, PT ;  /* 0x000000011300780c */ /* 0x000fc60003f05070 */
[----:B------:R-:W1:Y:S04]  /*0700*/  LDC.64 R8, c[0x0][0x388] ;  /* 0x0000e200ff087b82 */ /* 0x000e680000000a00 */
[CC--:B------:R-:W-:Y:S02]  /*0710*/  @P1 IADD3 R13, PT, PT, R20.reuse, R21.reuse, RZ ;  /* 0x00000015140d1210 */ /* 0x0c0fe40007ffe0ff */
[----:B------:R-:W-:Y:S02]  /*0720*/  @P1 IADD3 R12, P2, PT, R20, R21, RZ ;  /* 0x00000015140c1210 */ /* 0x000fe40007f5e0ff */
[----:B------:R-:W2:Y:S02]  /*0730*/  @P1 LDC.64 R2, c[0x0][0x380] ;  /* 0x0000e000ff021b82 */ /* 0x000ea40000000a00 */
[----:B------:R-:W-:-:S06]  /*0740*/  @P1 IADD3.X R14, PT, PT, RZ, RZ, RZ, P2, !PT ;  /* 0x000000ffff0e1210 */ /* 0x000fcc00017fe4ff */
[----:B------:R-:W3:Y:S01]  /*0750*/  LDC.64 R4, c[0x0][0x380] ;  /* 0x0000e000ff047b82 */ /* 0x000ee20000000a00 */
[----:B0-----:R-:W-:-:S04]  /*0760*/  @P1 IMAD.WIDE.U32 R10, R13, 0x4, R10 ;  /* 0x000000040d0a1825 */ /* 0x001fc800078e000a */
[C---:B------:R-:W-:Y:S01]  /*0770*/  @P1 IMAD R13, R21.reuse, R17, R0 ;  /* 0x00000011150d1224 */ /* 0x040fe200078e0200 */
[----:B------:R-:W-:Y:S01]  /*0780*/  @P1 IADD3 R21, PT, PT, R21, 0x2, RZ ;  /* 0x0000000215151810 */ /* 0x000fe20007ffe0ff */
[----:B------:R-:W4:Y:S01]  /*0790*/  @P1 LDG.E R11, desc[UR4][R10.64] ;  /* 0x000000040a0b1981 */ /* 0x000f22000c1e1900 */
[----:B------:R-:W0:Y:S01]  /*07a0*/  LDC.64 R6, c[0x0][0x388] ;  /* 0x0000e200ff067b82 */ /* 0x000e220000000a00 */
[----:B-1----:R-:W-:Y:S01]  /*07b0*/  @P1 IMAD.WIDE R8, R13, 0x4, R8 ;  /* 0x000000040d081825 */ /* 0x002fe200078e0208 */
[----:B------:R-:W-:Y:S02]  /*07c0*/  @!P0 IADD3 R15, PT, PT, R20, R21, RZ ;  /* 0x00000015140f8210 */ /* 0x000fe40007ffe0ff */
[----:B--2---:R-:W-:Y:S01]  /*07d0*/  @P1 LEA R2, P2, R12, R2, 0x2 ;  /* 0x000000020c021211 */ /* 0x004fe200078410ff */
[----:B------:R-:W-:-:S03]  /*07e0*/  @!P0 IMAD R21, R21, R17, R0 ;  /* 0x0000001115158224 */ /* 0x000fc600078e0200 */
[----:B------:R-:W-:Y:S01]  /*07f0*/  @P1 LEA.HI.X R3, R12, R3, R14, 0x2, P2 ;  /* 0x000000030c031211 */ /* 0x000fe200010f140e */
[----:B------:R-:W-:Y:S01]  /*0800*/  @P1 IMAD.WIDE R12, R17, 0x4, R8 ;  /* 0x00000004110c1825 */ /* 0x000fe200078e0208 */
[----:B------:R-:W4:Y:S03]  /*0810*/  @P1 LDG.E R14, desc[UR4][R8.64] ;  /* 0x00000004080e1981 */ /* 0x000f26000c1e1900 */
[----:B---3--:R-:W-:Y:S01]  /*0820*/  @!P0 IMAD.WIDE.U32 R4, R15, 0x4, R4 ;  /* 0x000000040f048825 */ /* 0x008fe200078e0004 */
[----:B------:R-:W2:Y:S04]  /*0830*/  @P1 LDG.E R2, desc[UR4][R2.64+0x4] ;  /* 0x0000040402021981 */ /* 0x000ea8000c1e1900 */
[----:B------:R-:W2:Y:S01]  /*0840*/  @P1 LDG.E R12, desc[UR4][R12.64] ;  /* 0x000000040c0c1981 */ /* 0x000ea2000c1e1900 */
[----:B0-----:R-:W-:-:S03]  /*0850*/  @!P0 IMAD.WIDE R6, R21, 0x4, R6 ;  /* 0x0000000415068825 */ /* 0x001fc600078e0206 */
[----:B------:R-:W3:Y:S04]  /*0860*/  @!P0 LDG.E R5, desc[UR4][R4.64] ;  /* 0x0000000404058981 */ /* 0x000ee8000c1e1900 */
[----:B------:R-:W3:Y:S01]  /*0870*/  @!P0 LDG.E R6, desc[UR4][R6.64] ;  /* 0x0000000406068981 */ /* 0x000ee2000c1e1900 */
[----:B----4-:R-:W-:-:S04]  /*0880*/  @P1 FFMA R11, R11, R14, R24 ;  /* 0x0000000e0b0b1223 */ /* 0x010fc80000000018 */
[----:B--2---:R-:W-:-:S04]  /*0890*/  @P1 FFMA R24, R2, R12, R11 ;  /* 0x0000000c02181223 */ /* 0x004fc8000000000b */
[----:B---3--:R-:W-:-:S07]  /*08a0*/  @!P0 FFMA R24, R5, R6, R24 ;  /* 0x0000000605188223 */ /* 0x008fce0000000018 */
.L_x_0:
[----:B------:R-:W0:Y:S01]  /*08b0*/  LDC.64 R2, c[0x0][0x390] ;  /* 0x0000e400ff027b82 */ /* 0x000e220000000a00 */
[----:B------:R-:W-:-:S04]  /*08c0*/  IMAD R17, R16, R17, R0 ;  /* 0x0000001110117224 */ /* 0x000fc800078e0200 */
[----:B0-----:R-:W-:-:S05]  /*08d0*/  IMAD.WIDE R2, R17, 0x4, R2 ;  /* 0x0000000411027825 */ /* 0x001fca00078e0202 */
[----:B------:R-:W-:Y:S01]  /*08e0*/  STG.E desc[UR4][R2.64], R24 ;  /* 0x0000001802007986 */ /* 0x000fe2000c101904 */
[----:B------:R-:W-:Y:S05]  /*08f0*/  EXIT ;  /* 0x000000000000794d */ /* 0x000fea0003800000 */
.L_x_4:
[----:B------:R-:W-:-:S00]  /*0900*/  BRA `(.L_x_4) ;  /* 0xfffffffc00fc7947 */ /* 0x000fc0000383ffff */
[----:B------:R-:W-:-:S00]  /*0910*/  NOP ;  /* 0x0000000000007918 */ /* 0x000fc00000000000 */
        /* <DEDUP_REMOVED lines=14> */
.L_x_26:


//--------------------- .text._Z21matrixMulColPerThreadPfS_S_iii --------------------------
	.section	.text._Z21matrixMulColPerThreadPfS_S_iii,"ax",@progbits
	.align	128
        .global         _Z21matrixMulColPerThreadPfS_S_iii
        .type           _Z21matrixMulColPerThreadPfS_S_iii,@function
        .size           _Z21matrixMulColPerThreadPfS_S_iii,(.L_x_27 - _Z21matrixMulColPerThreadPfS_S_iii)
        .other          _Z21matrixMulColPerThreadPfS_S_iii,@"STO_CUDA_ENTRY STV_DEFAULT"
_Z21matrixMulColPerThreadPfS_S_iii:
.text._Z21matrixMulColPerThreadPfS_S_iii:
[----:B------:R-:W-:Y:S01]  /*0000*/  LDC R1, c[0x0][0x37c] ;  /* 0x0000df00ff017b82 */ /* 0x000fe20000000800 */
[----:B------:R-:W0:Y:S07]  /*0010*/  S2R R5, SR_TID.X ;  /* 0x0000000000057919 */ /* 0x000e2e0000002100 */
[----:B------:R-:W0:Y:S08]  /*0020*/  S2UR UR4, SR_CTAID.X ;  /* 0x00000000000479c3 */ /* 0x000e300000002500 */
[----:B------:R-:W0:Y:S08]  /*0030*/  LDC R0, c[0x0][0x360] ;  /* 0x0000d800ff007b82 */ /* 0x000e300000000800 */
[----:B------:R-:W1:Y:S08]  /*0040*/  LDC R2, c[0x0][0x398] ;  /* 0x0000e600ff027b82 */ /* 0x000e700000000800 */
[----:B------:R-:W2:Y:S01]  /*0050*/  LDC R3, c[0x0][0x3a0] ;  /* 0x0000e800ff037b82 */ /* 0x000ea20000000800 */
[----:B0-----:R-:W-:Y:S01]  /*0060*/  IMAD R0, R0, UR4, R5 ;  /* 0x0000000400007c24 */ /* 0x001fe2000f8e0205 */
[----:B-1----:R-:W-:-:S04]  /*0070*/  ISETP.GE.AND P0, PT, R2, 0x1, PT ;  /* 0x000000010200780c */ /* 0x002fc80003f06270 */
[----:B--2---:R-:W-:-:S13]  /*0080*/  ISETP.GE.OR P0, PT, R0, R3, !P0 ;  /* 0x000000030000720c */ /* 0x004fda0004706670 */
[----:B------:R-:W-:Y:S05]  /*0090*/  @P0 EXIT ;  /* 0x000000000000094d */ /* 0x000fea0003800000 */
[----:B------:R-:W0:Y:S01]  /*00a0*/  LDC R13, c[0x0][0x39c] ;  /* 0x0000e700ff0d7b82 */ /* 0x000e220000000800 */
[----:B------:R-:W1:Y:S01]  /*00b0*/  LDCU.64 UR6, c[0x0][0x358] ;  /* 0x00006b00ff0677ac */ /* 0x000e620008000a00 */
[----:B0-----:R-:W-:-:S13]  /*00c0*/  ISETP.GE.AND P0, PT, R13, 0x1, PT ;  /* 0x000000010d00780c */ /* 0x001fda0003f06270 */
[----:B-1----:R-:W-:Y:S05]  /*00d0*/  @!P0 BRA `(.L_x_5) ;  /* 0x0000000800288947 */ /* 0x002fea0003800000 */
[C---:B------:R-:W-:Y:S01]  /*00e0*/  LOP3.LUT R19, R13.reuse, 0x7, RZ, 0xc0, !PT ;  /* 0x000000070d137812 */ /* 0x040fe200078ec0ff */
[----:B------:R-:W-:Y:S01]  /*00f0*/  HFMA2 R15, -RZ, RZ, 0, 0 ;  /* 0x00000000ff0f7431 */ /* 0x000fe200000001ff */
[----:B------:R-:W-:Y:S02]  /*0100*/  LOP3.LUT R12, R13, 0x7ffffff8, RZ, 0xc0, !PT ;  /* 0x7ffffff80d0c7812 */ /* 0x000fe400078ec0ff */
[----:B------:R-:W-:Y:S02]  /*0110*/  IADD3 R2, PT, PT, R19, -0x1, RZ ;  /* 0xffffffff13027810 */ /* 0x000fe40007ffe0ff */
[----:B------:R-:W-:Y:S02]  /*0120*/  LOP3.LUT R13, R13, 0x3, RZ, 0xc0, !PT ;  /* 0x000000030d0d7812 */ /* 0x000fe400078ec0ff */
[----:B------:R-:W-:Y:S02]  /*0130*/  ISETP.GE.U32.AND P0, PT, R2, 0x3, PT ;  /* 0x000000030200780c */ /* 0x000fe40003f06070 */
[----:B------:R-:W-:-:S11]  /*0140*/  IADD3 R14, PT, PT, -R12, RZ, RZ ;  /* 0x000000ff0c0e7210 */ /* 0x000fd60007ffe1ff */
.L_x_10:
[----:B------:R-:W0:Y:S01]  /*0150*/  LDC R10, c[0x0][0x39c] ;  /* 0x0000e700ff0a7b82 */ /* 0x000e220000000800 */
[----:B------:R-:W-:Y:S02]  /*0160*/  MOV R18, RZ ;  /* 0x000000ff00127202 */ /* 0x000fe40000000f00 */
[----:B------:R-:W-:Y:S02]  /*0170*/  MOV R17, RZ ;  /* 0x000000ff00117202 */ /* 0x000fe40000000f00 */
[----:B0-----:R-:W-:Y:S01]  /*0180*/  ISETP.GE.U32.AND P1, PT, R10, 0x8, PT ;  /* 0x000000080a00780c */ /* 0x001fe20003f26070 */
[----:B------:R-:W-:-:S12]  /*0190*/  IMAD R16, R15, R10, RZ ;  /* 0x0000000a0f107224 */ /* 0x000fd800078e02ff */
[----:B------:R-:W-:Y:S05]  /*01a0*/  @!P1 BRA `(.L_x_6) ;  /* 0x0000000000c89947 */ /* 0x000fea0003800000 */
[----:B------:R-:W0:Y:S01]  /*01b0*/  LDC.64 R2, c[0x0][0x380] ;  /* 0x0000e000ff027b82 */ /* 0x000e220000000a00 */
[----:B------:R-:W-:Y:S02]  /*01c0*/  MOV R18, RZ ;  /* 0x000000ff00127202 */ /* 0x000fe40000000f00 */
[----:B------:R-:W-:Y:S02]  /*01d0*/  MOV R17, R0 ;  /* 0x0000000000117202 */ /* 0x000fe40000000f00 */
[----:B------:R-:W-:Y:S01]  /*01e0*/  MOV R11, R14 ;  /* 0x0000000e000b7202 */ /* 0x000fe20000000f00 */
[----:B0-----:R-:W-:-:S03]  /*01f0*/  IMAD.WIDE.U32 R2, R16, 0x4, R2 ;  /* 0x0000000410027825 */ /* 0x001fc600078e0002 */
[----:B------:R-:W-:-:S04]  /*0200*/  IADD3 R5, P1, PT, R2, 0x10, RZ ;  /* 0x0000001002057810 */ /* 0x000fc80007f3e0ff */
[----:B------:R-:W-:-:S09]  /*0210*/  IADD3.X R6, PT, PT, RZ, R3, RZ, P1, !PT ;  /* 0x00000003ff067210 */ /* 0x000fd20000ffe4ff */
.L_x_7:
[----:B------:R-:W0:Y:S01]  /*0220*/  LDC.64 R22, c[0x0][0x388] ;  /* 0x0000e200ff167b82 */ /* 0x000e220000000a00 */
[----:B------:R-:W-:Y:S02]  /*0230*/  MOV R2, R5 ;  /* 0x0000000500027202 */ /* 0x000fe40000000f00 */
[----:B------:R-:W-:-:S05]  /*0240*/  MOV R3, R6 ;  /* 0x0000000600037202 */ /* 0x000fca0000000f00 */
[----:B------:R-:W1:Y:S01]  /*0250*/  LDC R25, c[0x0][0x3a0] ;  /* 0x0000e800ff197b82 */ /* 0x000e620000000800 */
[----:B------:R-:W2:Y:S04]  /*0260*/  LDG.E R29, desc[UR6][R2.64+-0x10] ;  /* 0xfffff006021d7981 */ /* 0x000ea8000c1e1900 */
[----:B------:R-:W3:Y:S04]  /*0270*/  LDG.E R24, desc[UR6][R2.64+-0xc] ;  /* 0xfffff40602187981 */ /* 0x000ee8000c1e1900 */
[----:B------:R-:W4:Y:S01]  /*0280*/  LDG.E R28, desc[UR6][R2.64+-0x4] ;  /* 0xfffffc06021c7981 */ /* 0x000f22000c1e1900 */
[----:B0-----:R-:W-:-:S05]  /*0290*/  IMAD.WIDE R22, R17, 0x4, R22 ;  /* 0x0000000411167825 */ /* 0x001fca00078e0216 */
[----:B------:R1:W2:Y:S02]  /*02a0*/  LDG.E R20, desc[UR6][R22.64] ;  /* 0x0000000616147981 */ /* 0x0002a4000c1e1900 */
[----:B-1----:R-:W-:-:S05]  /*02b0*/  IMAD.WIDE R22, R25, 0x4, R22 ;  /* 0x0000000419167825 */ /* 0x002fca00078e0216 */
[----:B------:R0:W3:Y:S01]  /*02c0*/  LDG.E R27, desc[UR6][R22.64] ;  /* 0x00000006161b7981 */ /* 0x0000e2000c1e1900 */
[----:B------:R-:W-:-:S04]  /*02d0*/  IMAD.WIDE R4, R25, 0x4, R22 ;  /* 0x0000000419047825 */ /* 0x000fc800078e0216 */
[C---:B------:R-:W-:Y:S02]  /*02e0*/  IMAD.WIDE R6, R25.reuse, 0x4, R4 ;  /* 0x0000000419067825 */ /* 0x040fe400078e0204 */
[----:B------:R-:W5:Y:S02]  /*02f0*/  LDG.E R5, desc[UR6][R4.64] ;  /* 0x0000000604057981 */ /* 0x000f64000c1e1900 */
[----:B------:R-:W-:Y:S02]  /*0300*/  IMAD.WIDE R8, R25, 0x4, R6 ;  /* 0x0000000419087825 */ /* 0x000fe400078e0206 */
[----:B------:R-:W4:Y:S04]  /*0310*/  LDG.E R6, desc[UR6][R6.64] ;  /* 0x0000000606067981 */ /* 0x000f28000c1e1900 */
[----:B------:R-:W4:Y:S04]  /*0320*/  LDG.E R4, desc[UR6][R2.64+0x4] ;  /* 0x0000040602047981 */ /* 0x000f28000c1e1900 */
[----:B------:R-:W4:Y:S01]  /*0330*/  LDG.E R7, desc[UR6][R2.64] ;  /* 0x0000000602077981 */ /* 0x000f22000c1e1900 */
[----:B--2---:R-:W-:-:S03]  /*0340*/  FFMA R29, R29, R20, R18 ;  /* 0x000000141d1d7223 */ /* 0x004fc60000000012 */
[----:B------:R-:W5:Y:S01]  /*0350*/  LDG.E R18, desc[UR6][R2.64+-0x8] ;  /* 0xfffff80602127981 */ /* 0x000f62000c1e1900 */
[----:B------:R-:W-:-:S03]  /*0360*/  IMAD.WIDE R20, R25, 0x4, R8 ;  /* 0x0000000419147825 */ /* 0x000fc600078e0208 */
[----:B------:R-:W2:Y:S01]  /*0370*/  LDG.E R8, desc[UR6][R8.64] ;  /* 0x0000000608087981 */ /* 0x000ea2000c1e1900 */
[----:B0-----:R-:W-:-:S03]  /*0380*/  IMAD.WIDE R22, R25, 0x4, R20 ;  /* 0x0000000419167825 */ /* 0x001fc600078e0214 */
[----:B------:R-:W2:Y:S01]  /*0390*/  LDG.E R20, desc[UR6][R20.64] ;  /* 0x0000000614147981 */ /* 0x000ea2000c1e1900 */
[----:B---3--:R-:W-:Y:S01]  /*03a0*/  FFMA R29, R24, R27, R29 ;  /* 0x0000001b181d7223 */ /* 0x008fe2000000001d */
[----:B------:R-:W-:Y:S02]  /*03b0*/  IMAD.WIDE R26, R25, 0x4, R22 ;  /* 0x00000004191a7825 */ /* 0x000fe400078e0216 */
[----:B------:R-:W3:Y:S04]  /*03c0*/  LDG.E R24, desc[UR6][R22.64] ;  /* 0x0000000616187981 */ /* 0x000ee8000c1e1900 */
[----:B------:R-:W3:Y:S04]  /*03d0*/  LDG.E R21, desc[UR6][R2.64+0x8] ;  /* 0x0000080602157981 */ /* 0x000ee8000c1e1900 */
[----:B------:R-:W3:Y:S04]  /*03e0*/  LDG.E R26, desc[UR6][R26.64] ;  /* 0x000000061a1a7981 */ /* 0x000ee8000c1e1900 */
[----:B------:R-:W3:Y:S01]  /*03f0*/  LDG.E R9, desc[UR6][R2.64+0xc] ;  /* 0x00000c0602097981 */ /* 0x000ee2000c1e1900 */
[----:B------:R-:W-:-:S04]  /*0400*/  IADD3 R11, PT, PT, R11, 0x8, RZ ;  /* 0x000000080b0b7810 */ /* 0x000fc80007ffe0ff */
[----:B------:R-:W-:Y:S02]  /*0410*/  ISETP.NE.AND P1, PT, R11, RZ, PT ;  /* 0x000000ff0b00720c */ /* 0x000fe40003f25270 */
[----:B------:R-:W-:Y:S01]  /*0420*/  LEA R17, R25, R17, 0x3 ;  /* 0x0000001119117211 */ /* 0x000fe200078e18ff */
[----:B-----5:R-:W-:-:S04]  /*0430*/  FFMA R5, R18, R5, R29 ;  /* 0x0000000512057223 */ /* 0x020fc8000000001d */
[----:B----4-:R-:W-:-:S04]  /*0440*/  FFMA R6, R28, R6, R5 ;  /* 0x000000061c067223 */ /* 0x010fc80000000005 */
[----:B--2---:R-:W-:-:S04]  /*0450*/  FFMA R7, R7, R8, R6 ;  /* 0x0000000807077223 */ /* 0x004fc80000000006 */
[----:B------:R-:W-:Y:S01]  /*0460*/  FFMA R4, R4, R20, R7 ;  /* 0x0000001404047223 */ /* 0x000fe20000000007 */
[----:B------:R-:W-:-:S03]  /*0470*/  IADD3 R5, P2, PT, R2, 0x20, RZ ;  /* 0x0000002002057810 */ /* 0x000fc60007f5e0ff */
[----:B---3--:R-:W-:Y:S01]  /*0480*/  FFMA R4, R21, R24, R4 ;  /* 0x0000001815047223 */ /* 0x008fe20000000004 */
[----:B------:R-:W-:-:S03]  /*0490*/  IADD3.X R6, PT, PT, RZ, R3, RZ, P2, !PT ;  /* 0x00000003ff067210 */ /* 0x000fc600017fe4ff */
[----:B------:R-:W-:Y:S01]  /*04a0*/  FFMA R18, R9, R26, R4 ;  /* 0x0000001a09127223 */ /* 0x000fe20000000004 */
[----:B------:R-:W-:Y:S06]  /*04b0*/  @P1 BRA `(.L_x_7) ;  /* 0xfffffffc00581947 */ /* 0x000fec000383ffff */
[----:B------:R-:W-:-:S07]  /*04c0*/  MOV R17, R12 ;  /* 0x0000000c00117202 */ /* 0x000fce0000000f00 */
.L_x_6:
[----:B------:R-:W-:-:S13]  /*04d0*/  ISETP.NE.AND P1, PT, R19, RZ, PT ;  /* 0x000000ff1300720c */ /* 0x000fda0003f25270 */
[----:B------:R-:W-:Y:S05]  /*04e0*/  @!P1 BRA `(.L_x_8) ;  /* 0x0000000000fc9947 */ /* 0x000fea0003800000 */
[----:B------:R-:W-:Y:S01]  /*04f0*/  ISETP.NE.AND P1, PT, R13, RZ, PT ;  /* 0x000000ff0d00720c */ /* 0x000fe20003f25270 */
[----:B------:R-:W-:-:S12]  /*0500*/  @!P0 BRA `(.L_x_9) ;  /* 0x0000000000708947 */ /* 0x000fd80003800000 */
[----:B------:R-:W0:Y:S01]  /*0510*/  LDC R11, c[0x0][0x3a0] ;  /* 0x0000e800ff0b7b82 */ /* 0x000e220000000800 */
[CC--:B------:R-:W-:Y:S02]  /*0520*/  IADD3 R9, PT, PT, R16.reuse, R17.reuse, RZ ;  /* 0x0000001110097210 */ /* 0x0c0fe40007ffe0ff */
[----:B------:R-:W-:-:S05]  /*0530*/  IADD3 R20, P2, PT, R16, R17, RZ ;  /* 0x0000001110147210 */ /* 0x000fca0007f5e0ff */
[----:B------:R-:W1:Y:S08]  /*0540*/  LDC.64 R4, c[0x0][0x388] ;  /* 0x0000e200ff047b82 */ /* 0x000e700000000a00 */
[----:B------:R-:W2:Y:S08]  /*0550*/  LDC.64 R6, c[0x0][0x380] ;  /* 0x0000e000ff067b82 */ /* 0x000eb00000000a00 */
[----:B------:R-:W3:Y:S01]  /*0560*/  LDC.64 R2, c[0x0][0x380] ;  /* 0x0000e000ff027b82 */ /* 0x000ee20000000a00 */
[----:B0-----:R-:W-:-:S04]  /*0570*/  IMAD R21, R17, R11, R0 ;  /* 0x0000000b11157224 */ /* 0x001fc800078e0200 */
[----:B-1----:R-:W-:Y:S01]  /*0580*/  IMAD.WIDE R4, R21, 0x4, R4 ;  /* 0x0000000415047825 */ /* 0x002fe200078e0204 */
[----:B------:R-:W-:-:S03]  /*0590*/  IADD3.X R21, PT, PT, RZ, RZ, RZ, P2, !PT ;  /* 0x000000ffff157210 */ /* 0x000fc600017fe4ff */
[----:B--2---:R-:W-:-:S04]  /*05a0*/  IMAD.WIDE.U32 R6, R9, 0x4, R6 ;  /* 0x0000000409067825 */ /* 0x004fc800078e0006 */
[----:B------:R-:W-:Y:S02]  /*05b0*/  IMAD.WIDE R8, R11, 0x4, R4 ;  /* 0x000000040b087825 */ /* 0x000fe400078e0204 */
[----:B------:R-:W2:Y:S01]  /*05c0*/  LDG.E R7, desc[UR6][R6.64] ;  /* 0x0000000606077981 */ /* 0x000ea2000c1e1900 */
[----:B---3--:R-:W-:-:S03]  /*05d0*/  LEA R2, P2, R20, R2, 0x2 ;  /* 0x0000000214027211 */ /* 0x008fc600078410ff */
[----:B------:R-:W2:Y:S01]  /*05e0*/  LDG.E R4, desc[UR6][R4.64] ;  /* 0x0000000604047981 */ /* 0x000ea2000c1e1900 */
[----:B------:R-:W-:Y:S01]  /*05f0*/  LEA.HI.X R3, R20, R3, R21, 0x2, P2 ;  /* 0x0000000314037211 */ /* 0x000fe200010f1415 */
[C---:B------:R-:W-:Y:S02]  /*0600*/  IMAD.WIDE R20, R11.reuse, 0x4, R8 ;  /* 0x000000040b147825 */ /* 0x040fe400078e0208 */
[----:B------:R-:W3:Y:S04]  /*0610*/  LDG.E R8, desc[UR6][R8.64] ;  /* 0x0000000608087981 */ /* 0x000ee8000c1e1900 */
[----:B------:R-:W3:Y:S01]  /*0620*/  LDG.E R24, desc[UR6][R2.64+0x4] ;  /* 0x0000040602187981 */ /* 0x000ee2000c1e1900 */
[----:B------:R-:W-:-:S03]  /*0630*/  IMAD.WIDE R22, R11, 0x4, R20 ;  /* 0x000000040b167825 */ /* 0x000fc600078e0214 */
[----:B------:R-:W4:Y:S04]  /*0640*/  LDG.E R20, desc[UR6][R20.64] ;  /* 0x0000000614147981 */ /* 0x000f28000c1e1900 */
[----:B------:R-:W4:Y:S04]  /*0650*/  LDG.E R26, desc[UR6][R2.64+0x8] ;  /* 0x00000806021a7981 */ /* 0x000f28000c1e1900 */
[----:B------:R-:W5:Y:S04]  /*0660*/  LDG.E R22, desc[UR6][R22.64] ;  /* 0x0000000616167981 */ /* 0x000f68000c1e1900 */
[----:B------:R-:W5:Y:S01]  /*0670*/  LDG.E R28, desc[UR6][R2.64+0xc] ;  /* 0x00000c06021c7981 */ /* 0x000f62000c1e1900 */
[----:B------:R-:W-:Y:S01]  /*0680*/  IADD3 R17, PT, PT, R17, 0x4, RZ ;  /* 0x0000000411117810 */ /* 0x000fe20007ffe0ff */
[----:B--2---:R-:W-:-:S04]  /*0690*/  FFMA R7, R7, R4, R18 ;  /* 0x0000000407077223 */ /* 0x004fc80000000012 */
[----:B---3--:R-:W-:-:S04]  /*06a0*/  FFMA R7, R24, R8, R7 ;  /* 0x0000000818077223 */ /* 0x008fc80000000007 */
[----:B----4-:R-:W-:-:S04]  /*06b0*/  FFMA R7, R26, R20, R7 ;  /* 0x000000141a077223 */ /* 0x010fc80000000007 */
[----:B-----5:R-:W-:-:S07]  /*06c0*/  FFMA R18, R28, R22, R7 ;  /* 0x000000161c127223 */ /* 0x020fce0000000007 */
.L_x_9:
[----:B------:R-:W-:Y:S05]  /*06d0*/  @!P1 BRA `(.L_x_8) ;  /* 0x0000000000809947 */ /* 0x000fea0003800000 */
[----:B------:R-:W-:Y:S01]  /*06e0*/  ISETP.NE.AND P2, PT, R13, 0x1, PT ;  /* 0x000000010d00780c */ /* 0x000fe20003f45270 */
[----:B------:R-:W0:Y:S01]  /*06f0*/  LDC.64 R8, c[0x0][0x380] ;  /* 0x0000e000ff087b82 */ /* 0x000e220000000a00 */
[----:B------:R-:W-:-:S07]  /*0700*/  LOP3.LUT P1, RZ, R10, 0x1, RZ, 0xc0, !PT ;  /* 0x000000010aff7812 */ /* 0x000fce000782c0ff */
[----:B------:R-:W1:Y:S04]  /*0710*/  LDC.64 R10, c[0x0][0x388] ;  /* 0x0000e200ff0a7b82 */ /* 0x000e680000000a00 */
[CC--:B------:R-:W-:Y:S02]  /*0720*/  @P2 IADD3 R21, P3, PT, R16.reuse, R17.reuse, RZ ;  /* 0x0000001110152210 */ /* 0x0c0fe40007f7e0ff */
[----:B------:R-:W-:Y:S02]  /*0730*/  @P2 IADD3 R25, PT, PT, R16, R17, RZ ;  /* 0x0000001110192210 */ /* 0x000fe40007ffe0ff */
[----:B------:R-:W2:Y:S01]  /*0740*/  @P2 LDC R23, c[0x0][0x3a0] ;  /* 0x0000e800ff172b82 */ /* 0x000ea20000000800 */
[----:B------:R-:W-:-:S07]  /*0750*/  @P2 IADD3.X R22, PT, PT, RZ, RZ, RZ, P3, !PT ;  /* 0x000000ffff162210 */ /* 0x000fce0001ffe4ff */
[----:B------:R-:W3:Y:S01]  /*0760*/  @P2 LDC.64 R2, c[0x0][0x380] ;  /* 0x0000e000ff022b82 */ /* 0x000ee20000000a00 */
[----:B0-----:R-:W-:-:S06]  /*0770*/  @P2 IMAD.WIDE.U32 R8, R25, 0x4, R8 ;  /* 0x0000000419082825 */ /* 0x001fcc00078e0008 */
[----:B------:R-:W4:Y:S01]  /*0780*/  @P2 LDG.E R9, desc[UR6][R8.64] ;  /* 0x0000000608092981 */ /* 0x000f22000c1e1900 */
[----:B------:R-:W0:Y:S08]  /*0790*/  @P1 LDC R20, c[0x0][0x3a0] ;  /* 0x0000e800ff141b82 */ /* 0x000e300000000800 */
[----:B------:R-:W5:Y:S01]  /*07a0*/  LDC.64 R4, c[0x0][0x380] ;  /* 0x0000e000ff047b82 */ /* 0x000f620000000a00 */
[C---:B--2---:R-:W-:Y:S01]  /*07b0*/  @P2 IMAD R27, R17.reuse, R23, R0 ;  /* 0x00000017111b2224 */ /* 0x044fe200078e0200 */
[----:B------:R-:W-:-:S03]  /*07c0*/  @P2 IADD3 R17, PT, PT, R17, 0x2, RZ ;  /* 0x0000000211112810 */ /* 0x000fc60007ffe0ff */
[----:B-1----:R-:W-:-:S03]  /*07d0*/  @P2 IMAD.WIDE R10, R27, 0x4, R10 ;  /* 0x000000041b0a2825 */ /* 0x002fc600078e020a */
[----:B------:R-:W1:Y:S01]  /*07e0*/  LDC.64 R6, c[0x0][0x388] ;  /* 0x0000e200ff067b82 */ /* 0x000e620000000a00 */
[----:B---3--:R-:W-:-:S04]  /*07f0*/  @P2 LEA R2, P3, R21, R2, 0x2 ;  /* 0x0000000215022211 */ /* 0x008fc800078610ff */
[----:B------:R-:W-:Y:S01]  /*0800*/  @P2 LEA.HI.X R3, R21, R3, R22, 0x2, P3 ;  /* 0x0000000315032211 */ /* 0x000fe200018f1416 */
[----:B------:R-:W-:Y:S01]  /*0810*/  @P2 IMAD.WIDE R22, R23, 0x4, R10 ;  /* 0x0000000417162825 */ /* 0x000fe200078e020a */
[----:B------:R-:W-:Y:S02]  /*0820*/  @P1 IADD3 R21, PT, PT, R16, R17, RZ ;  /* 0x0000001110151210 */ /* 0x000fe40007ffe0ff */
[----:B------:R-:W4:Y:S01]  /*0830*/  @P2 LDG.E R16, desc[UR6][R10.64] ;  /* 0x000000060a102981 */ /* 0x000f22000c1e1900 */
[----:B0-----:R-:W-:-:S03]  /*0840*/  @P1 IMAD R17, R17, R20, R0 ;  /* 0x0000001411111224 */ /* 0x001fc600078e0200 */
[----:B------:R-:W2:Y:S01]  /*0850*/  @P2 LDG.E R2, desc[UR6][R2.64+0x4] ;  /* 0x0000040602022981 */ /* 0x000ea2000c1e1900 */
[----:B-----5:R-:W-:-:S03]  /*0860*/  @P1 IMAD.WIDE.U32 R4, R21, 0x4, R4 ;  /* 0x0000000415041825 */ /* 0x020fc600078e0004 */
[----:B------:R-:W2:Y:S04]  /*0870*/  @P2 LDG.E R22, desc[UR6][R22.64] ;  /* 0x0000000616162981 */ /* 0x000ea8000c1e1900 */
[----:B------:R-:W3:Y:S01]  /*0880*/  @P1 LDG.E R5, desc[UR6][R4.64] ;  /* 0x0000000604051981 */ /* 0x000ee2000c1e1900 */
[----:B-1----:R-:W-:-:S06]  /*0890*/  @P1 IMAD.WIDE R6, R17, 0x4, R6 ;  /* 0x0000000411061825 */ /* 0x002fcc00078e0206 */
[----:B------:R-:W3:Y:S01]  /*08a0*/  @P1 LDG.E R6, desc[UR6][R6.64] ;  /* 0x0000000606061981 */ /* 0x000ee2000c1e1900 */
[----:B----4-:R-:W-:-:S04]  /*08b0*/  @P2 FFMA R9, R9, R16, R18 ;  /* 0x0000001009092223 */ /* 0x010fc80000000012 */
[----:B--2---:R-:W-:-:S04]  /*08c0*/  @P2 FFMA R18, R2, R22, R9 ;  /* 0x0000001602122223 */ /* 0x004fc80000000009 */
[----:B---3--:R-:W-:-:S07]  /*08d0*/  @P1 FFMA R18, R5, R6, R18 ;  /* 0x0000000605121223 */ /* 0x008fce0000000012 */
.L_x_8:
[----:B------:R-:W0:Y:S01]  /*08e0*/  LDCU UR4, c[0x0][0x3a0] ;  /* 0x00007400ff0477ac */ /* 0x000e220008000800 */
[----:B------:R-:W1:Y:S01]  /*08f0*/  LDC.64 R2, c[0x0][0x390] ;  /* 0x0000e400ff027b82 */ /* 0x000e620000000a00 */
[C---:B0-----:R-:W-:Y:S01]  /*0900*/  IMAD R5, R15.reuse, UR4, R0 ;  /* 0x000000040f057c24 */ /* 0x041fe2000f8e0200 */
[----:B------:R-:W0:Y:S01]  /*0910*/  LDCU UR4, c[0x0][0x398] ;  /* 0x00007300ff0477ac */ /* 0x000e220008000800 */
[----:B------:R-:W-:Y:S02]  /*0920*/  IADD3 R15, PT, PT, R15, 0x1, RZ ;  /* 0x000000010f0f7810 */ /* 0x000fe40007ffe0ff */
[----:B-1----:R-:W-:-:S05]  /*0930*/  IMAD.WIDE R2, R5, 0x4, R2 ;  /* 0x0000000405027825 */ /* 0x002fca00078e0202 */
[----:B------:R1:W-:Y:S01]  /*0940*/  STG.E desc[UR6][R2.64], R18 ;  /* 0x0000001202007986 */ /* 0x0003e2000c101906 */
[----:B0-----:R-:W-:-:S13]  /*0950*/  ISETP.NE.AND P1, PT, R15, UR4, PT ;  /* 0x000000040f007c0c */ /* 0x001fda000bf25270 */
[----:B-1----:R-:W-:Y:S05]  /*0960*/  @!P1 EXIT ;  /* 0x000000000000994d */ /* 0x002fea0003800000 */
[----:B------:R-:W-:Y:S05]  /*0970*/  BRA `(.L_x_10) ;  /* 0xfffffff400f47947 */ /* 0x000fea000383ffff */
.L_x_5:
[C---:B------:R-:W-:Y:S01]  /*0980*/  ISETP.GE.U32.AND P0, PT, R2.reuse, 0x8, PT ;  /* 0x000000080200780c */ /* 0x040fe20003f06070 */
[----:B------:R-:W-:Y:S01]  /*0990*/  HFMA2 R4, -RZ, RZ, 0, 0 ;  /* 0x00000000ff047431 */ /* 0x000fe200000001ff */
[----:B------:R-:W-:-:S04]  /*09a0*/  LOP3.LUT R5, R2, 0x7, RZ, 0xc0, !PT ;  /* 0x0000000702057812 */ /* 0x000fc800078ec0ff */
[----:B------:R-:W-:-:S07]  /*09b0*/  ISETP.NE.AND P1, PT, R5, RZ, PT ;  /* 0x000000ff0500720c */ /* 0x000fce0003f25270 */
[----:B------:R-:W-:Y:S06]  /*09c0*/  @!P0 BRA `(.L_x_11) ;  /* 0x00000000005c8947 */ /* 0x000fec0003800000 */
[----:B------:R-:W0:Y:S01]  /*09d0*/  LDC.64 R6, c[0x0][0x390] ;  /* 0x0000e400ff067b82 */ /* 0x000e220000000a00 */
[----:B------:R-:W-:Y:S01]  /*09e0*/  LOP3.LUT R4, R2, 0x7ffffff8, RZ, 0xc0, !PT ;  /* 0x7ffffff802047812 */ /* 0x000fe200078ec0ff */
[----:B------:R-:W-:-:S06]  /*09f0*/  UMOV UR4, URZ ;  /* 0x000000ff00047c82 */ /* 0x000fcc0008000000 */
.L_x_12:
[----:B-1----:R-:W-:Y:S01]  /*0a00*/  IMAD R9, R3, UR4, R0 ;  /* 0x0000000403097c24 */ /* 0x002fe2000f8e0200 */
[----:B------:R-:W-:-:S03]  /*0a10*/  UIADD3 UR4, UPT, UPT, UR4, 0x8, URZ ;  /* 0x0000000804047890 */ /* 0x000fc6000fffe0ff */
[----:B0-----:R-:W-:-:S03]  /*0a20*/  IMAD.WIDE R8, R9, 0x4, R6 ;  /* 0x0000000409087825 */ /* 0x001fc600078e0206 */
[----:B------:R-:W-:Y:S02]  /*0a30*/  ISETP.NE.AND P0, PT, R4, UR4, PT ;  /* 0x0000000404007c0c */ /* 0x000fe4000bf05270 */
[----:B------:R1:W-:Y:S01]  /*0a40*/  STG.E desc[UR6][R8.64], RZ ;  /* 0x000000ff08007986 */ /* 0x0003e2000c101906 */
[----:B------:R-:W-:-:S05]  /*0a50*/  IMAD.WIDE R10, R3, 0x4, R8 ;  /* 0x00000004030a7825 */ /* 0x000fca00078e0208 */
        /* <DEDUP_REMOVED lines=13> */
[----:B------:R-:W-:Y:S05]  /*0b30*/  @P0 BRA `(.L_x_12) ;  /* 0xfffffffc00b00947 */ /* 0x000fea000383ffff */
.L_x_11:
[----:B------:R-:W-:Y:S05]  /*0b40*/  @!P1 EXIT ;  /* 0x000000000000994d */ /* 0x000fea0003800000 */
[----:B------:R-:W-:Y:S02]  /*0b50*/  ISETP.GE.U32.AND P0, PT, R5, 0x4, PT ;  /* 0x000000040500780c */ /* 0x000fe40003f06070 */
[----:B-1----:R-:W-:-:S04]  /*0b60*/  LOP3.LUT R14, R2, 0x3, RZ, 0xc0, !PT ;  /* 0x00000003020e7812 */ /* 0x002fc800078ec0ff */
[----:B------:R-:W-:-:S07]  /*0b70*/  ISETP.NE.AND P1, PT, R14, RZ, PT ;  /* 0x000000ff0e00720c */ /* 0x000fce0003f25270 */
[----:B------:R-:W-:Y:S06]  /*0b80*/  @!P0 BRA `(.L_x_13) ;  /* 0x00000000002c8947 */ /* 0x000fec0003800000 */
[----:B------:R-:W0:Y:S01]  /*0b90*/  LDC.64 R6, c[0x0][0x390] ;  /* 0x0000e400ff067b82 */ /* 0x000e220000000a00 */
[C---:B------:R-:W-:Y:S01]  /*0ba0*/  IMAD R5, R4.reuse, R3, R0 ;  /* 0x0000000304057224 */ /* 0x040fe200078e0200 */
[----:B------:R-:W-:-:S03]  /*0bb0*/  IADD3 R4, PT, PT, R4, 0x4, RZ ;  /* 0x0000000404047810 */ /* 0x000fc60007ffe0ff */
[----:B0-----:R-:W-:-:S05]  /*0bc0*/  IMAD.WIDE R6, R5, 0x4, R6 ;  /* 0x0000000405067825 */ /* 0x001fca00078e0206 */
[----:B------:R0:W-:Y:S01]  /*0bd0*/  STG.E desc[UR6][R6.64], RZ ;  /* 0x000000ff06007986 */ /* 0x0001e2000c101906 */
[----:B------:R-:W-:-:S05]  /*0be0*/  IMAD.WIDE R8, R3, 0x4, R6 ;  /* 0x0000000403087825 */ /* 0x000fca00078e0206 */
[----:B------:R0:W-:Y:S01]  /*0bf0*/  STG.E desc[UR6][R8.64], RZ ;  /* 0x000000ff08007986 */ /* 0x0001e2000c101906 */
[----:B------:R-:W-:-:S05]  /*0c00*/  IMAD.WIDE R10, R3, 0x4, R8 ;  /* 0x00000004030a7825 */ /* 0x000fca00078e0208 */
[----:B------:R0:W-:Y:S01]  /*0c10*/  STG.E desc[UR6][R10.64], RZ ;  /* 0x000000ff0a007986 */ /* 0x0001e2000c101906 */
[----:B------:R-:W-:-:S05]  /*0c20*/  IMAD.WIDE R12, R3, 0x4, R10 ;  /* 0x00000004030c7825 */ /* 0x000fca00078e020a */
[----:B------:R0:W-:Y:S02]  /*0c30*/  STG.E desc[UR6][R12.64], RZ ;  /* 0x000000ff0c007986 */ /* 0x0001e4000c101906 */
.L_x_13:
[----:B------:R-:W-:Y:S05]  /*0c40*/  @!P1 EXIT ;  /* 0x000000000000994d */ /* 0x000fea0003800000 */
[----:B------:R-:W-:Y:S02]  /*0c50*/  ISETP.NE.AND P0, PT, R14, 0x1, PT ;  /* 0x000000010e00780c */ /* 0x000fe40003f05270 */
[----:B------:R-:W-:-:S04]  /*0c60*/  LOP3.LUT R2, R2, 0x1, RZ, 0xc0, !PT ;  /* 0x0000000102027812 */ /* 0x000fc800078ec0ff */
[----:B------:R-:W-:-:S07]  /*0c70*/  ISETP.NE.U32.AND P1, PT, R2, 0x1, PT ;  /* 0x000000010200780c */ /* 0x000fce0003f25070 */
[----:B------:R-:W-:Y:S06]  /*0c80*/  @!P0 BRA `(.L_x_14) ;  /* 0x00000000001c8947 */ /* 0x000fec0003800000 */
[----:B0-----:R-:W0:Y:S01]  /*0c90*/  LDC.64 R6, c[0x0][0x390] ;  /* 0x0000e400ff067b82 */ /* 0x001e220000000a00 */
[C---:B------:R-:W-:Y:S01]  /*0ca0*/  IMAD R5, R4.reuse, R3, R0 ;  /* 0x0000000304057224 */ /* 0x040fe200078e0200 */
[----:B------:R-:W-:-:S03]  /*0cb0*/  IADD3 R4, PT, PT, R4, 0x2, RZ ;  /* 0x0000000204047810 */ /* 0x000fc60007ffe0ff */
[----:B0-----:R-:W-:-:S05]  /*0cc0*/  IMAD.WIDE R6, R5, 0x4, R6 ;  /* 0x0000000405067825 */ /* 0x001fca00078e0206 */
[----:B------:R1:W-:Y:S01]  /*0cd0*/  STG.E desc[UR6][R6.64], RZ ;  /* 0x000000ff06007986 */ /* 0x0003e2000c101906 */
[----:B------:R-:W-:-:S05]  /*0ce0*/  IMAD.WIDE R8, R3, 0x4, R6 ;  /* 0x0000000403087825 */ /* 0x000fca00078e0206 */
[----:B------:R1:W-:Y:S02]  /*0cf0*/  STG.E desc[UR6][R8.64], RZ ;  /* 0x000000ff08007986 */ /* 0x0003e4000c101906 */
.L_x_14:
[----:B------:R-:W-:Y:S05]  /*0d00*/  @P1 EXIT ;  /* 0x000000000000194d */ /* 0x000fea0003800000 */
[----:B01----:R-:W0:Y:S01]  /*0d10*/  LDC.64 R6, c[0x0][0x390] ;  /* 0x0000e400ff067b82 */ /* 0x003e220000000a00 */
[----:B------:R-:W-:-:S04]  /*0d20*/  IMAD R3, R4, R3, R0 ;  /* 0x0000000304037224 */ /* 0x000fc800078e0200 */
[----:B0-----:R-:W-:-:S05]  /*0d30*/  IMAD.WIDE R2, R3, 0x4, R6 ;  /* 0x0000000403027825 */ /* 0x001fca00078e0206 */
[----:B------:R-:W-:Y:S01]  /*0d40*/  STG.E desc[UR6][R2.64], RZ ;  /* 0x000000ff02007986 */ /* 0x000fe2000c101906 */
[----:B------:R-:W-:Y:S05]  /*0d50*/  EXIT ;  /* 0x000000000000794d */ /* 0x000fea0003800000 */
.L_x_15:
        /* <DEDUP_REMOVED lines=10> */
.L_x_27:


//--------------------- .text._Z21matrixMulRowPerThreadPfS_S_iii --------------------------
	.section	.text._Z21matrixMulRowPerThreadPfS_S_iii,"ax",@progbits
	.align	128
        .global         _Z21matrixMulRowPerThreadPfS_S_iii
        .type           _Z21matrixMulRowPerThreadPfS_S_iii,@function
        .size           _Z21matrixMulRowPerThreadPfS_S_iii,(.L_x_28 - _Z21matrixMulRowPerThreadPfS_S_iii)
        .other          _Z21matrixMulRowPerThreadPfS_S_iii,@"STO_CUDA_ENTRY STV_DEFAULT"
_Z21matrixMulRowPerThreadPfS_S_iii:
.text._Z21matrixMulRowPerThreadPfS_S_iii:
[----:B------:R-:W-:Y:S01]  /*0000*/  LDC R1, c[0x0][0x37c] ;  /* 0x0000df00ff017b82 */ /* 0x000fe20000000800 */
[----:B------:R-:W0:Y:S07]  /*0010*/  S2R R3, SR_TID.X ;  /* 0x0000000000037919 */ /* 0x000e2e0000002100 */
[----:B------:R-:W0:Y:S01]  /*0020*/  S2UR UR4, SR_CTAID.X ;  /* 0x00000000000479c3 */ /* 0x000e220000002500 */
[----:B------:R-:W1:Y:S01]  /*0030*/  LDCU UR6, c[0x0][0x3a0] ;  /* 0x00007400ff0677ac */ /* 0x000e620008000800 */
[----:B------:R-:W2:Y:S06]  /*0040*/  LDCU UR5, c[0x0][0x398] ;  /* 0x00007300ff0577ac */ /* 0x000eac0008000800 */
[----:B------:R-:W0:Y:S01]  /*0050*/  LDC R0, c[0x0][0x360] ;  /* 0x0000d800ff007b82 */ /* 0x000e220000000800 */
[----:B-1----:R-:W-:-:S06]  /*0060*/  UISETP.GE.AND UP0, UPT, UR6, 0x1, UPT ;  /* 0x000000010600788c */ /* 0x002fcc000bf06270 */
[----:B------:R-:W-:Y:S01]  /*0070*/  PLOP3.LUT P0, PT, PT, PT, UP0, 0x80, 0x8 ;  /* 0x000000000008781c */ /* 0x000fe20003f0f008 */
[----:B0-----:R-:W-:-:S05]  /*0080*/  IMAD R0, R0, UR4, R3 ;  /* 0x0000000400007c24 */ /* 0x001fca000f8e0203 */
[----:B--2---:R-:W-:-:S13]  /*0090*/  ISETP.GE.OR P0, PT, R0, UR5, !P0 ;  /* 0x0000000500007c0c */ /* 0x004fda000c706670 */
[----:B------:R-:W-:Y:S05]  /*00a0*/  @P0 EXIT ;  /* 0x000000000000094d */ /* 0x000fea0003800000 */
[----:B------:R-:W0:Y:S01]  /*00b0*/  LDC R3, c[0x0][0x39c] ;  /* 0x0000e700ff037b82 */ /* 0x000e220000000800 */
[----:B------:R-:W1:Y:S01]  /*00c0*/  LDCU.64 UR22, c[0x0][0x358] ;  /* 0x00006b00ff1677ac */ /* 0x000e620008000a00 */
[----:B0-----:R-:W-:-:S13]  /*00d0*/  ISETP.GE.AND P0, PT, R3, 0x1, PT ;  /* 0x000000010300780c */ /* 0x001fda0003f06270 */
[----:B-1----:R-:W-:Y:S05]  /*00e0*/  @!P0 BRA `(.L_x_16) ;  /* 0x00000008007c8947 */ /* 0x002fea0003800000 */
[C---:B------:R-:W-:Y:S01]  /*00f0*/  LOP3.LUT R12, R3.reuse, 0x7ffffff8, RZ, 0xc0, !PT ;  /* 0x7ffffff8030c7812 */ /* 0x040fe200078ec0ff */
[----:B------:R-:W-:Y:S01]  /*0100*/  IMAD R13, R0, R3, RZ ;  /* 0x00000003000d7224 */ /* 0x000fe200078e02ff */
[C---:B------:R-:W-:Y:S01]  /*0110*/  LOP3.LUT R24, R3.reuse, 0x7, RZ, 0xc0, !PT ;  /* 0x0000000703187812 */ /* 0x040fe200078ec0ff */
[----:B------:R-:W-:Y:S01]  /*0120*/  USHF.L.U32 UR5, UR6, 0x3, URZ ;  /* 0x0000000306057899 */ /* 0x000fe200080006ff */
[----:B------:R-:W-:Y:S01]  /*0130*/  LOP3.LUT R14, R3, 0x3, RZ, 0xc0, !PT ;  /* 0x00000003030e7812 */ /* 0x000fe200078ec0ff */
[----:B------:R-:W-:Y:S01]  /*0140*/  UMOV UR4, URZ ;  /* 0x000000ff00047c82 */ /* 0x000fe20008000000 */
[----:B------:R-:W-:-:S09]  /*0150*/  IADD3 R15, PT, PT, -R12, RZ, RZ ;  /* 0x000000ff0c0f7210 */ /* 0x000fd20007ffe1ff */
.L_x_21:
[----:B------:R-:W0:Y:S01]  /*0160*/  LDC R25, c[0x0][0x39c] ;  /* 0x0000e700ff197b82 */ /* 0x000e220000000800 */
[----:B------:R-:W-:Y:S01]  /*0170*/  HFMA2 R22, -RZ, RZ, 0, 0 ;  /* 0x00000000ff167431 */ /* 0x000fe200000001ff */
[----:B------:R-:W-:Y:S02]  /*0180*/  MOV R4, RZ ;  /* 0x000000ff00047202 */ /* 0x000fe40000000f00 */
[----:B0-----:R-:W-:-:S13]  /*0190*/  ISETP.GE.U32.AND P0, PT, R25, 0x8, PT ;  /* 0x000000081900780c */ /* 0x001fda0003f06070 */
[----:B------:R-:W-:Y:S05]  /*01a0*/  @!P0 BRA `(.L_x_17) ;  /* 0x00000004002c8947 */ /* 0x000fea0003800000 */
[----:B------:R-:W0:Y:S01]  /*01b0*/  LDCU UR6, c[0x0][0x3a0] ;  /* 0x00007400ff0677ac */ /* 0x000e220008000800 */
[----:B------:R-:W-:Y:S01]  /*01c0*/  IMAD.MOV.U32 R22, RZ, RZ, RZ ;  /* 0x000000ffff167224 */ /* 0x000fe200078e00ff */
[----:B------:R-:W-:Y:S01]  /*01d0*/  MOV R16, R13 ;  /* 0x0000000d00107202 */ /* 0x000fe20000000f00 */
[----:B------:R-:W1:Y:S01]  /*01e0*/  LDCU.64 UR24, c[0x0][0x388] ;  /* 0x00007100ff1877ac */ /* 0x000e620008000a00 */
[----:B------:R-:W-:Y:S01]  /*01f0*/  MOV R17, R15 ;  /* 0x0000000f00117202 */ /* 0x000fe20000000f00 */
[----:B0-----:R-:W-:Y:S02]  /*0200*/  UIADD3 UR7, UPT, UPT, UR4, UR6, URZ ;  /* 0x0000000604077290 */ /* 0x001fe4000fffe0ff */
[----:B------:R-:W-:Y:S02]  /*0210*/  ULEA UR8, UR6, UR4, 0x1 ;  /* 0x0000000406087291 */ /* 0x000fe4000f8e08ff */
[----:B------:R-:W-:Y:S02]  /*0220*/  UIMAD UR9, UR6, 0x3, UR4 ;  /* 0x00000003060978a4 */ /* 0x000fe4000f8e0204 */
[----:B------:R-:W-:-:S02]  /*0230*/  ULEA UR10, UR6, UR4, 0x2 ;  /* 0x00000004060a7291 */ /* 0x000fc4000f8e10ff */
[----:B------:R-:W-:Y:S02]  /*0240*/  UIMAD UR11, UR6, 0x5, UR4 ;  /* 0x00000005060b78a4 */ /* 0x000fe4000f8e0204 */
[----:B------:R-:W-:Y:S02]  /*0250*/  UIMAD UR12, UR6, 0x6, UR4 ;  /* 0x00000006060c78a4 */ /* 0x000fe4000f8e0204 */
[----:B------:R-:W-:Y:S02]  /*0260*/  UIMAD UR6, UR6, 0x7, UR4 ;  /* 0x00000007060678a4 */ /* 0x000fe4000f8e0204 */
[----:B-1----:R-:W-:-:S12]  /*0270*/  UIMAD.WIDE.U32 UR14, UR4, 0x4, UR24 ;  /* 0x00000004040e78a5 */ /* 0x002fd8000f8e0018 */
.L_x_18:
[----:B------:R-:W0:Y:S01]  /*0280*/  LDC.64 R2, c[0x0][0x380] ;  /* 0x0000e000ff027b82 */ /* 0x000e220000000a00 */
[----:B------:R-:W-:Y:S01]  /*0290*/  MOV R28, UR14 ;  /* 0x0000000e001c7c02 */ /* 0x000fe20008000f00 */
[----:B------:R-:W-:-:S05]  /*02a0*/  IMAD.U32 R29, RZ, RZ, UR15 ;  /* 0x0000000fff1d7e24 */ /* 0x000fca000f8e00ff */
[----:B------:R-:W2:Y:S01]  /*02b0*/  LDG.E R28, desc[UR22][R28.64] ;  /* 0x000000161c1c7981 */ /* 0x000ea2000c1e1900 */
[----:B0-----:R-:W-:-:S05]  /*02c0*/  IMAD.WIDE R2, R16, 0x4, R2 ;  /* 0x0000000410027825 */ /* 0x001fca00078e0202 */
[----:B------:R-:W2:Y:S01]  /*02d0*/  LDG.E R27, desc[UR22][R2.64] ;  /* 0x00000016021b7981 */ /* 0x000ea2000c1e1900 */
[----:B------:R-:W-:Y:S02]  /*02e0*/  UIMAD.WIDE.U32 UR16, UR7, 0x4, UR24 ;  /* 0x00000004071078a5 */ /* 0x000fe4000f8e0018 */
[----:B------:R-:W-:Y:S01]  /*02f0*/  UIMAD.WIDE.U32 UR18, UR8, 0x4, UR24 ;  /* 0x00000004081278a5 */ /* 0x000fe2000f8e0018 */
[----:B------:R-:W3:Y:S03]  /*0300*/  LDG.E R21, desc[UR22][R2.64+0x8] ;  /* 0x0000081602157981 */ /* 0x000ee6000c1e1900 */
[----:B------:R-:W-:Y:S01]  /*0310*/  MOV R18, UR16 ;  /* 0x0000001000127c02 */ /* 0x000fe20008000f00 */
[----:B------:R-:W-:Y:S01]  /*0320*/  UIMAD.WIDE.U32 UR20, UR10, 0x4, UR24 ;  /* 0x000000040a1478a5 */ /* 0x000fe2000f8e0018 */
[----:B------:R-:W-:Y:S01]  /*0330*/  MOV R19, UR17 ;  /* 0x0000001100137c02 */ /* 0x000fe20008000f00 */
[----:B------:R-:W-:Y:S01]  /*0340*/  UIMAD.WIDE.U32 UR16, UR9, 0x4, UR24 ;  /* 0x00000004091078a5 */ /* 0x000fe2000f8e0018 */
[----:B------:R-:W-:Y:S01]  /*0350*/  MOV R10, UR18 ;  /* 0x00000012000a7c02 */ /* 0x000fe20008000f00 */
[----:B------:R-:W-:Y:S01]  /*0360*/  IMAD.U32 R11, RZ, RZ, UR19 ;  /* 0x00000013ff0b7e24 */ /* 0x000fe2000f8e00ff */
[----:B------:R-:W4:Y:S03]  /*0370*/  LDG.E R23, desc[UR22][R2.64+0xc] ;  /* 0x00000c1602177981 */ /* 0x000f26000c1e1900 */
[----:B------:R-:W-:Y:S01]  /*0380*/  MOV R8, UR16 ;  /* 0x0000001000087c02 */ /* 0x000fe20008000f00 */
[----:B------:R-:W5:Y:S01]  /*0390*/  LDG.E R18, desc[UR22][R18.64] ;  /* 0x0000001612127981 */ /* 0x000f62000c1e1900 */
[----:B------:R-:W-:Y:S01]  /*03a0*/  MOV R9, UR17 ;  /* 0x0000001100097c02 */ /* 0x000fe20008000f00 */
[----:B------:R-:W-:-:S02]  /*03b0*/  UIMAD.WIDE.U32 UR16, UR11, 0x4, UR24 ;  /* 0x000000040b1078a5 */ /* 0x000fc4000f8e0018 */
[----:B------:R0:W3:Y:S04]  /*03c0*/  LDG.E R20, desc[UR22][R10.64] ;  /* 0x000000160a147981 */ /* 0x0000e8000c1e1900 */
[----:B------:R-:W4:Y:S04]  /*03d0*/  LDG.E R29, desc[UR22][R2.64+0x10] ;  /* 0x00001016021d7981 */ /* 0x000f28000c1e1900 */
[----:B------:R-:W5:Y:S01]  /*03e0*/  LDG.E R19, desc[UR22][R2.64+0x4] ;  /* 0x0000041602137981 */ /* 0x000f62000c1e1900 */
[----:B------:R-:W-:Y:S02]  /*03f0*/  MOV R6, UR16 ;  /* 0x0000001000067c02 */ /* 0x000fe40008000f00 */
[----:B------:R-:W-:Y:S01]  /*0400*/  MOV R7, UR17 ;  /* 0x0000001100077c02 */ /* 0x000fe20008000f00 */
[----:B------:R-:W-:Y:S01]  /*0410*/  UIMAD.WIDE.U32 UR16, UR12, 0x4, UR24 ;  /* 0x000000040c1078a5 */ /* 0x000fe2000f8e0018 */
[----:B------:R-:W-:Y:S01]  /*0420*/  MOV R4, UR20 ;  /* 0x0000001400047c02 */ /* 0x000fe20008000f00 */
[----:B------:R-:W-:Y:S01]  /*0430*/  IMAD.U32 R5, RZ, RZ, UR21 ;  /* 0x00000015ff057e24 */ /* 0x000fe2000f8e00ff */
[----:B------:R1:W4:Y:S03]  /*0440*/  LDG.E R26, desc[UR22][R8.64] ;  /* 0x00000016081a7981 */ /* 0x000326000c1e1900 */
[----:B0-----:R-:W-:Y:S01]  /*0450*/  MOV R10, UR16 ;  /* 0x00000010000a7c02 */ /* 0x001fe20008000f00 */
[----:B------:R-:W-:Y:S01]  /*0460*/  IMAD.U32 R11, RZ, RZ, UR17 ;  /* 0x00000011ff0b7e24 */ /* 0x000fe2000f8e00ff */
[----:B------:R-:W4:Y:S01]  /*0470*/  LDG.E R4, desc[UR22][R4.64] ;  /* 0x0000001604047981 */ /* 0x000f22000c1e1900 */
[----:B------:R-:W-:-:S03]  /*0480*/  UIMAD.WIDE.U32 UR16, UR6, 0x4, UR24 ;  /* 0x00000004061078a5 */ /* 0x000fc6000f8e0018 */
[----:B------:R-:W4:Y:S03]  /*0490*/  LDG.E R6, desc[UR22][R6.64] ;  /* 0x0000001606067981 */ /* 0x000f26000c1e1900 */
[----:B-1----:R-:W-:Y:S01]  /*04a0*/  MOV R8, UR16 ;  /* 0x0000001000087c02 */ /* 0x002fe20008000f00 */
[----:B------:R-:W4:Y:S01]  /*04b0*/  LDG.E R11, desc[UR22][R10.64] ;  /* 0x000000160a0b7981 */ /* 0x000f22000c1e1900 */
[----:B------:R-:W-:-:S03]  /*04c0*/  MOV R9, UR17 ;  /* 0x0000001100097c02 */ /* 0x000fc60008000f00 */
[----:B------:R-:W4:Y:S04]  /*04d0*/  LDG.E R5, desc[UR22][R2.64+0x1c] ;  /* 0x00001c1602057981 */ /* 0x000f28000c1e1900 */
[----:B------:R-:W4:Y:S01]  /*04e0*/  LDG.E R8, desc[UR22][R8.64] ;  /* 0x0000001608087981 */ /* 0x000f22000c1e1900 */
[----:B--2---:R-:W-:-:S03]  /*04f0*/  FFMA R28, R27, R28, R22 ;  /* 0x0000001c1b1c7223 */ /* 0x004fc60000000016 */
[----:B------:R-:W2:Y:S04]  /*0500*/  LDG.E R27, desc[UR22][R2.64+0x14] ;  /* 0x00001416021b7981 */ /* 0x000ea8000c1e1900 */
[----:B------:R-:W2:Y:S01]  /*0510*/  LDG.E R22, desc[UR22][R2.64+0x18] ;  /* 0x0000181602167981 */ /* 0x000ea2000c1e1900 */
[----:B------:R-:W-:-:S04]  /*0520*/  IADD3 R17, PT, PT, R17, 0x8, RZ ;  /* 0x0000000811117810 */ /* 0x000fc80007ffe0ff */
[----:B------:R-:W-:Y:S01]  /*0530*/  ISETP.NE.AND P0, PT, R17, RZ, PT ;  /* 0x000000ff1100720c */ /* 0x000fe20003f05270 */
[----:B-----5:R-:W-:-:S04]  /*0540*/  FFMA R18, R19, R18, R28 ;  /* 0x0000001213127223 */ /* 0x020fc8000000001c */
[----:B---3--:R-:W-:-:S04]  /*0550*/  FFMA R18, R21, R20, R18 ;  /* 0x0000001415127223 */ /* 0x008fc80000000012 */
[----:B----4-:R-:W-:-:S04]  /*0560*/  FFMA R18, R23, R26, R18 ;  /* 0x0000001a17127223 */ /* 0x010fc80000000012 */
[----:B------:R-:W-:Y:S01]  /*0570*/  FFMA R4, R29, R4, R18 ;  /* 0x000000041d047223 */ /* 0x000fe20000000012 */
[----:B------:R-:W-:Y:S02]  /*0580*/  UIADD3 UR7, UPT, UPT, UR5, UR7, URZ ;  /* 0x0000000705077290 */ /* 0x000fe4000fffe0ff */
[----:B------:R-:W-:Y:S02]  /*0590*/  UIADD3 UR8, UPT, UPT, UR5, UR8, URZ ;  /* 0x0000000805087290 */ /* 0x000fe4000fffe0ff */
[----:B------:R-:W-:Y:S02]  /*05a0*/  UIADD3 UR9, UPT, UPT, UR5, UR9, URZ ;  /* 0x0000000905097290 */ /* 0x000fe4000fffe0ff */
[----:B------:R-:W-:Y:S02]  /*05b0*/  UIADD3 UR10, UPT, UPT, UR5, UR10, URZ ;  /* 0x0000000a050a7290 */ /* 0x000fe4000fffe0ff */
[----:B------:R-:W-:Y:S02]  /*05c0*/  UIADD3 UR11, UPT, UPT, UR5, UR11, URZ ;  /* 0x0000000b050b7290 */ /* 0x000fe4000fffe0ff */
[----:B------:R-:W-:-:S02]  /*05d0*/  UIADD3 UR12, UPT, UPT, UR5, UR12, URZ ;  /* 0x0000000c050c7290 */ /* 0x000fc4000fffe0ff */
[----:B------:R-:W-:Y:S02]  /*05e0*/  UIADD3 UR6, UPT, UPT, UR5, UR6, URZ ;  /* 0x0000000605067290 */ /* 0x000fe4000fffe0ff */
[----:B------:R-:W-:Y:S01]  /*05f0*/  UIMAD.WIDE.U32 UR14, UR5, 0x4, UR14 ;  /* 0x00000004050e78a5 */ /* 0x000fe2000f8e000e */
[----:B------:R-:W-:Y:S02]  /*0600*/  VIADD R16, R16, 0x8 ;  /* 0x0000000810107836 */ /* 0x000fe40000000000 */
[----:B--2---:R-:W-:-:S04]  /*0610*/  FFMA R27, R27, R6, R4 ;  /* 0x000000061b1b7223 */ /* 0x004fc80000000004 */
[----:B------:R-:W-:-:S04]  /*0620*/  FFMA R22, R22, R11, R27 ;  /* 0x0000000b16167223 */ /* 0x000fc8000000001b */
[----:B------:R-:W-:Y:S01]  /*0630*/  FFMA R22, R5, R8, R22 ;  /* 0x0000000805167223 */ /* 0x000fe20000000016 */
[----:B------:R-:W-:Y:S06]  /*0640*/  @P0 BRA `(.L_x_18) ;  /* 0xfffffffc000c0947 */ /* 0x000fec000383ffff */
[----:B------:R-:W-:-:S07]  /*0650*/  MOV R4, R12 ;  /* 0x0000000c00047202 */ /* 0x000fce0000000f00 */
.L_x_17:
[----:B------:R-:W-:-:S13]  /*0660*/  ISETP.NE.AND P0, PT, R24, RZ, PT ;  /* 0x000000ff1800720c */ /* 0x000fda0003f05270 */
[----:B------:R-:W-:Y:S05]  /*0670*/  @!P0 BRA `(.L_x_19) ;  /* 0x0000000000ec8947 */ /* 0x000fea0003800000 */
[----:B------:R-:W-:Y:S02]  /*0680*/  IADD3 R2, PT, PT, R24, -0x1, RZ ;  /* 0xffffffff18027810 */ /* 0x000fe40007ffe0ff */
[----:B------:R-:W-:Y:S02]  /*0690*/  ISETP.NE.AND P1, PT, R14, RZ, PT ;  /* 0x000000ff0e00720c */ /* 0x000fe40003f25270 */
[----:B------:R-:W-:-:S13]  /*06a0*/  ISETP.GE.U32.AND P0, PT, R2, 0x3, PT ;  /* 0x000000030200780c */ /* 0x000fda0003f06070 */
[----:B------:R-:W-:Y:S05]  /*06b0*/  @!P0 BRA `(.L_x_20) ;  /* 0x0000000000688947 */ /* 0x000fea0003800000 */
[----:B------:R-:W0:Y:S01]  /*06c0*/  LDC R18, c[0x0][0x3a0] ;  /* 0x0000e800ff127b82 */ /* 0x000e220000000800 */
[----:B------:R-:W-:-:S07]  /*06d0*/  IADD3 R5, PT, PT, R13, R4, RZ ;  /* 0x000000040d057210 */ /* 0x000fce0007ffe0ff */
[----:B------:R-:W1:Y:S08]  /*06e0*/  LDC.64 R2, c[0x0][0x388] ;  /* 0x0000e200ff027b82 */ /* 0x000e700000000a00 */
[----:B------:R-:W2:Y:S01]  /*06f0*/  LDC.64 R6, c[0x0][0x380] ;  /* 0x0000e000ff067b82 */ /* 0x000ea20000000a00 */
[----:B0-----:R-:W-:-:S04]  /*0700*/  IMAD R17, R4, R18, UR4 ;  /* 0x0000000404117e24 */ /* 0x001fc8000f8e0212 */
[C---:B------:R-:W-:Y:S02]  /*0710*/  IMAD.IADD R9, R17.reuse, 0x1, R18 ;  /* 0x0000000111097824 */ /* 0x040fe400078e0212 */
[----:B-1----:R-:W-:-:S03]  /*0720*/  IMAD.WIDE.U32 R16, R17, 0x4, R2 ;  /* 0x0000000411107825 */ /* 0x002fc600078e0002 */
[CC--:B------:R-:W-:Y:S01]  /*0730*/  IADD3 R19, PT, PT, R9.reuse, R18.reuse, RZ ;  /* 0x0000001209137210 */ /* 0x0c0fe20007ffe0ff */
[----:B------:R-:W-:Y:S02]  /*0740*/  IMAD.WIDE.U32 R8, R9, 0x4, R2 ;  /* 0x0000000409087825 */ /* 0x000fe400078e0002 */
[----:B------:R-:W3:Y:S02]  /*0750*/  LDG.E R17, desc[UR22][R16.64] ;  /* 0x0000001610117981 */ /* 0x000ee4000c1e1900 */
[----:B--2---:R-:W-:Y:S02]  /*0760*/  IMAD.WIDE R6, R5, 0x4, R6 ;  /* 0x0000000405067825 */ /* 0x004fe400078e0206 */
[----:B------:R-:W2:Y:S02]  /*0770*/  LDG.E R8, desc[UR22][R8.64] ;  /* 0x0000001608087981 */ /* 0x000ea4000c1e1900 */
[C-C-:B------:R-:W-:Y:S01]  /*0780*/  IMAD.WIDE.U32 R10, R19.reuse, 0x4, R2.reuse ;  /* 0x00000004130a7825 */ /* 0x140fe200078e0002 */
[----:B------:R-:W-:Y:S01]  /*0790*/  IADD3 R19, PT, PT, R19, R18, RZ ;  /* 0x0000001213137210 */ /* 0x000fe20007ffe0ff */
[----:B------:R-:W3:Y:S04]  /*07a0*/  LDG.E R5, desc[UR22][R6.64] ;  /* 0x0000001606057981 */ /* 0x000ee8000c1e1900 */
[----:B------:R-:W2:Y:S01]  /*07b0*/  LDG.E R18, desc[UR22][R6.64+0x4] ;  /* 0x0000041606127981 */ /* 0x000ea2000c1e1900 */
[----:B------:R-:W-:-:S03]  /*07c0*/  IMAD.WIDE.U32 R2, R19, 0x4, R2 ;  /* 0x0000000413027825 */ /* 0x000fc600078e0002 */
        /* <DEDUP_REMOVED lines=9> */
.L_x_20:
[----:B------:R-:W-:Y:S05]  /*0860*/  @!P1 BRA `(.L_x_19) ;  /* 0x0000000000709947 */ /* 0x000fea0003800000 */
[----:B------:R-:W-:Y:S01]  /*0870*/  ISETP.NE.AND P0, PT, R14, 0x1, PT ;  /* 0x000000010e00780c */ /* 0x000fe20003f05270 */
[----:B------:R-:W0:Y:S01]  /*0880*/  LDC.64 R16, c[0x0][0x388] ;  /* 0x0000e200ff107b82 */ /* 0x000e220000000a00 */
[----:B------:R-:W-:-:S07]  /*0890*/  LOP3.LUT P1, RZ, R25, 0x1, RZ, 0xc0, !PT ;  /* 0x0000000119ff7812 */ /* 0x000fce000782c0ff */
[----:B------:R-:W1:Y:S04]  /*08a0*/  LDC.64 R10, c[0x0][0x380] ;  /* 0x0000e000ff0a7b82 */ /* 0x000e680000000a00 */
[----:B------:R-:W-:-:S04]  /*08b0*/  @P0 IADD3 R5, PT, PT, R13, R4, RZ ;  /* 0x000000040d050210 */ /* 0x000fc80007ffe0ff */
[----:B------:R-:W2:Y:S08]  /*08c0*/  @P0 LDC R9, c[0x0][0x3a0] ;  /* 0x0000e800ff090b82 */ /* 0x000eb00000000800 */
[----:B------:R-:W3:Y:S08]  /*08d0*/  @P1 LDC R21, c[0x0][0x3a0] ;  /* 0x0000e800ff151b82 */ /* 0x000ef00000000800 */
[----:B------:R-:W4:Y:S01]  /*08e0*/  LDC.64 R2, c[0x0][0x380] ;  /* 0x0000e000ff027b82 */ /* 0x000f220000000a00 */
[----:B-1----:R-:W-:-:S07]  /*08f0*/  @P0 IMAD.WIDE R10, R5, 0x4, R10 ;  /* 0x00000004050a0825 */ /* 0x002fce00078e020a */
[----:B------:R-:W1:Y:S01]  /*0900*/  LDC.64 R6, c[0x0][0x388] ;  /* 0x0000e200ff067b82 */ /* 0x000e620000000a00 */
[C---:B--2---:R-:W-:Y:S01]  /*0910*/  @P0 IMAD R8, R4.reuse, R9, UR4 ;  /* 0x0000000404080e24 */ /* 0x044fe2000f8e0209 */
[----:B------:R-:W-:-:S03]  /*0920*/  @P0 IADD3 R4, PT, PT, R4, 0x2, RZ ;  /* 0x0000000204040810 */ /* 0x000fc60007ffe0ff */
[C---:B------:R-:W-:Y:S01]  /*0930*/  @P0 IMAD.IADD R19, R8.reuse, 0x1, R9 ;  /* 0x0000000108130824 */ /* 0x040fe200078e0209 */
[----:B------:R-:W-:Y:S01]  /*0940*/  @P1 IADD3 R5, PT, PT, R13, R4, RZ ;  /* 0x000000040d051210 */ /* 0x000fe20007ffe0ff */
[----:B0-----:R-:W-:-:S04]  /*0950*/  @P0 IMAD.WIDE.U32 R8, R8, 0x4, R16 ;  /* 0x0000000408080825 */ /* 0x001fc800078e0010 */
[----:B------:R-:W-:Y:S02]  /*0960*/  @P0 IMAD.WIDE.U32 R16, R19, 0x4, R16 ;  /* 0x0000000413100825 */ /* 0x000fe400078e0010 */
[----:B------:R-:W2:Y:S02]  /*0970*/  @P0 LDG.E R8, desc[UR22][R8.64] ;  /* 0x0000001608080981 */ /* 0x000ea4000c1e1900 */
[----:B---3--:R-:W-:Y:S02]  /*0980*/  @P1 IMAD R19, R4, R21, UR4 ;  /* 0x0000000404131e24 */ /* 0x008fe4000f8e0215 */
[----:B------:R-:W2:Y:S01]  /*0990*/  @P0 LDG.E R21, desc[UR22][R10.64] ;  /* 0x000000160a150981 */ /* 0x000ea2000c1e1900 */
[----:B----4-:R-:W-:-:S03]  /*09a0*/  @P1 IMAD.WIDE R2, R5, 0x4, R2 ;  /* 0x0000000405021825 */ /* 0x010fc600078e0202 */
[----:B------:R-:W3:Y:S01]  /*09b0*/  @P0 LDG.E R16, desc[UR22][R16.64] ;  /* 0x0000001610100981 */ /* 0x000ee2000c1e1900 */
[----:B-1----:R-:W-:-:S03]  /*09c0*/  @P1 IMAD.WIDE.U32 R6, R19, 0x4, R6 ;  /* 0x0000000413061825 */ /* 0x002fc600078e0006 */
[----:B------:R-:W3:Y:S04]  /*09d0*/  @P0 LDG.E R4, desc[UR22][R10.64+0x4] ;  /* 0x000004160a040981 */ /* 0x000ee8000c1e1900 */
[----:B------:R-:W4:Y:S04]  /*09e0*/  @P1 LDG.E R3, desc[UR22][R2.64] ;  /* 0x0000001602031981 */ /* 0x000f28000c1e1900 */
[----:B------:R-:W4:Y:S01]  /*09f0*/  @P1 LDG.E R6, desc[UR22][R6.64] ;  /* 0x0000001606061981 */ /* 0x000f22000c1e1900 */
[----:B--2---:R-:W-:-:S04]  /*0a00*/  @P0 FFMA R21, R21, R8, R22 ;  /* 0x0000000815150223 */ /* 0x004fc80000000016 */
[----:B---3--:R-:W-:-:S04]  /*0a10*/  @P0 FFMA R22, R4, R16, R21 ;  /* 0x0000001004160223 */ /* 0x008fc80000000015 */
[----:B----4-:R-:W-:-:S07]  /*0a20*/  @P1 FFMA R22, R3, R6, R22 ;  /* 0x0000000603161223 */ /* 0x010fce0000000016 */
.L_x_19:
[----:B------:R-:W0:Y:S01]  /*0a30*/  LDCU UR6, c[0x0][0x3a0] ;  /* 0x00007400ff0677ac */ /* 0x000e220008000800 */
[----:B------:R-:W1:Y:S01]  /*0a40*/  LDC.64 R2, c[0x0][0x390] ;  /* 0x0000e400ff027b82 */ /* 0x000e620000000a00 */
[----:B0-----:R-:W-:-:S05]  /*0a50*/  MOV R5, UR6 ;  /* 0x0000000600057c02 */ /* 0x001fca0008000f00 */
[----:B------:R-:W-:Y:S01]  /*0a60*/  IMAD R5, R0, R5, UR4 ;  /* 0x0000000400057e24 */ /* 0x000fe2000f8e0205 */
[----:B------:R-:W-:-:S03]  /*0a70*/  UIADD3 UR4, UPT, UPT, UR4, 0x1, URZ ;  /* 0x0000000104047890 */ /* 0x000fc6000fffe0ff */
[----:B-1----:R-:W-:Y:S01]  /*0a80*/  IMAD.WIDE R2, R5, 0x4, R2 ;  /* 0x0000000405027825 */ /* 0x002fe200078e0202 */
[----:B------:R-:W-:-:S04]  /*0a90*/  UISETP.NE.AND UP0, UPT, UR4, UR6, UPT ;  /* 0x000000060400728c */ /* 0x000fc8000bf05270 */
[----:B------:R0:W-:Y:S02]  /*0aa0*/  STG.E desc[UR22][R2.64], R22 ;  /* 0x0000001602007986 */ /* 0x0001e4000c101916 */
[----:B------:R-:W-:-:S13]  /*0ab0*/  PLOP3.LUT P0, PT, PT, PT, UP0, 0x80, 0x8 ;  /* 0x000000000008781c */ /* 0x000fda0003f0f008 */
[----:B0-----:R-:W-:Y:S05]  /*0ac0*/  @!P0 EXIT ;  /* 0x000000000000894d */ /* 0x001fea0003800000 */
[----:B------:R-:W-:Y:S05]  /*0ad0*/  BRA `(.L_x_21) ;  /* 0xfffffff400a07947 */ /* 0x000fea000383ffff */
.L_x_16:
[----:B------:R-:W-:Y:S02]  /*0ae0*/  UISETP.GE.U32.AND UP0, UPT, UR6, 0x8, UPT ;  /* 0x000000080600788c */ /* 0x000fe4000bf06070 */
[----:B------:R-:W-:Y:S01]  /*0af0*/  ULOP3.LUT UR7, UR6, 0x7, URZ, 0xc0, !UPT ;  /* 0x0000000706077892 */ /* 0x000fe2000f8ec0ff */
[----:B------:R-:W-:-:S06]  /*0b00*/  UMOV UR4, URZ ;  /* 0x000000ff00047c82 */ /* 0x000fcc0008000000 */
[----:B------:R-:W-:Y:S05]  /*0b10*/  BRA.U !UP0, `(.L_x_22) ;  /* 0x0000000108447547 */ /* 0x000fea000b800000 */
[----:B------:R-:W0:Y:S01]  /*0b20*/  LDC.64 R4, c[0x0][0x390] ;  /* 0x0000e400ff047b82 */ /* 0x000e220000000a00 */
[----:B------:R-:W-:Y:S01]  /*0b30*/  ULOP3.LUT UR4, UR6, 0x7ffffff8, URZ, 0xc0, !UPT ;  /* 0x7ffffff806047892 */ /* 0x000fe2000f8ec0ff */
[----:B------:R-:W-:-:S11]  /*0b40*/  UMOV UR5, URZ ;  /* 0x000000ff00057c82 */ /* 0x000fd60008000000 */
.L_x_23:
[----:B-1----:R-:W-:Y:S01]  /*0b50*/  MOV R3, UR5 ;  /* 0x0000000500037c02 */ /* 0x002fe20008000f00 */
[----:B------:R-:W-:-:S04]  /*0b60*/  UIADD3 UR5, UPT, UPT, UR5, 0x8, URZ ;  /* 0x0000000805057890 */ /* 0x000fc8000fffe0ff */
[----:B------:R-:W-:Y:S01]  /*0b70*/  IMAD R3, R0, UR6, R3 ;  /* 0x0000000600037c24 */ /* 0x000fe2000f8e0203 */
[----:B------:R-:W-:-:S03]  /*0b80*/  UISETP.NE.AND UP0, UPT, UR5, UR4, UPT ;  /* 0x000000040500728c */ /* 0x000fc6000bf05270 */
[----:B0-----:R-:W-:-:S05]  /*0b90*/  IMAD.WIDE R2, R3, 0x4, R4 ;  /* 0x0000000403027825 */ /* 0x001fca00078e0204 */
[----:B------:R1:W-:Y:S04]  /*0ba0*/  STG.E desc[UR22][R2.64], RZ ;  /* 0x000000ff02007986 */ /* 0x0003e8000c101916 */
[----:B------:R1:W-:Y:S04]  /*0bb0*/  STG.E desc[UR22][R2.64+0x4], RZ ;  /* 0x000004ff02007986 */ /* 0x0003e8000c101916 */
[----:B------:R1:W-:Y:S04]  /*0bc0*/  STG.E desc[UR22][R2.64+0x8], RZ ;  /* 0x000008ff02007986 */ /* 0x0003e8000c101916 */
[----:B------:R1:W-:Y:S04]  /*0bd0*/  STG.E desc[UR22][R2.64+0xc], RZ ;  /* 0x00000cff02007986 */ /* 0x0003e8000c101916 */
[----:B------:R1:W-:Y:S04]  /*0be0*/  STG.E desc[UR22][R2.64+0x10], RZ ;  /* 0x000010ff02007986 */ /* 0x0003e8000c101916 */
[----:B------:R1:W-:Y:S04]  /*0bf0*/  STG.E desc[UR22][R2.64+0x14], RZ ;  /* 0x000014ff02007986 */ /* 0x0003e8000c101916 */
[----:B------:R1:W-:Y:S04]  /*0c00*/  STG.E desc[UR22][R2.64+0x18], RZ ;  /* 0x000018ff02007986 */ /* 0x0003e8000c101916 */
[----:B------:R1:W-:Y:S01]  /*0c10*/  STG.E desc[UR22][R2.64+0x1c], RZ ;  /* 0x00001cff02007986 */ /* 0x0003e2000c101916 */
[----:B------:R-:W-:Y:S05]  /*0c20*/  BRA.U UP0, `(.L_x_23) ;  /* 0xfffffffd00c87547 */ /* 0x000fea000b83ffff */
.L_x_22:
[----:B------:R-:W-:-:S13]  /*0c30*/  ISETP.NE.AND P0, PT, RZ, UR7, PT ;  /* 0x00000007ff007c0c */ /* 0x000fda000bf05270 */
[----:B------:R-:W-:Y:S05]  /*0c40*/  @!P0 EXIT ;  /* 0x000000000000894d */ /* 0x000fea0003800000 */
[----:B------:R-:W-:Y:S02]  /*0c50*/  UISETP.GE.U32.AND UP0, UPT, UR7, 0x4, UPT ;  /* 0x000000040700788c */ /* 0x000fe4000bf06070 */
[----:B------:R-:W-:-:S07]  /*0c60*/  ULOP3.LUT UR5, UR6, 0x3, URZ, 0xc0, !UPT ;  /* 0x0000000306057892 */ /* 0x000fce000f8ec0ff */
[----:B------:R-:W-:Y:S05]  /*0c70*/  BRA.U !UP0, `(.L_x_24) ;  /* 0x0000000108247547 */ /* 0x000fea000b800000 */
[----:B-1----:R-:W0:Y:S01]  /*0c80*/  LDC.64 R2, c[0x0][0x390] ;  /* 0x0000e400ff027b82 */ /* 0x002e220000000a00 */
[----:B------:R-:W-:Y:S01]  /*0c90*/  IMAD.U32 R5, RZ, RZ, UR4 ;  /* 0x00000004ff057e24 */ /* 0x000fe2000f8e00ff */
[----:B------:R-:W-:-:S03]  /*0ca0*/  UIADD3 UR4, UPT, UPT, UR4, 0x4, URZ ;  /* 0x0000000404047890 */ /* 0x000fc6000fffe0ff */
[----:B------:R-:W-:-:S04]  /*0cb0*/  IMAD R5, R0, UR6, R5 ;  /* 0x0000000600057c24 */ /* 0x000fc8000f8e0205 */
[----:B0-----:R-:W-:-:S05]  /*0cc0*/  IMAD.WIDE R2, R5, 0x4, R2 ;  /* 0x0000000405027825 */ /* 0x001fca00078e0202 */
[----:B------:R0:W-:Y:S04]  /*0cd0*/  STG.E desc[UR22][R2.64], RZ ;  /* 0x000000ff02007986 */ /* 0x0001e8000c101916 */
[----:B------:R0:W-:Y:S04]  /*0ce0*/  STG.E desc[UR22][R2.64+0x4], RZ ;  /* 0x000004ff02007986 */ /* 0x0001e8000c101916 */
[----:B------:R0:W-:Y:S04]  /*0cf0*/  STG.E desc[UR22][R2.64+0x8], RZ ;  /* 0x000008ff02007986 */ /* 0x0001e8000c101916 */
[----:B------:R0:W-:Y:S02]  /*0d00*/  STG.E desc[UR22][R2.64+0xc], RZ ;  /* 0x00000cff02007986 */ /* 0x0001e4000c101916 */
.L_x_24:
[----:B------:R-:W-:-:S13]  /*0d10*/  ISETP.NE.AND P0, PT, RZ, UR5, PT ;  /* 0x00000005ff007c0c */ /* 0x000fda000bf05270 */
[----:B------:R-:W-:Y:S05]  /*0d20*/  @!P0 EXIT ;  /* 0x000000000000894d */ /* 0x000fea0003800000 */
[----:B------:R-:W-:Y:S01]  /*0d30*/  UISETP.NE.AND UP0, UPT, UR5, 0x1, UPT ;  /* 0x000000010500788c */ /* 0x000fe2000bf05270 */
[----:B------:R-:W-:Y:S01]  /*0d40*/  MOV R5, UR4 ;  /* 0x0000000400057c02 */ /* 0x000fe20008000f00 */
[----:B------:R-:W-:-:S04]  /*0d50*/  ULOP3.LUT UR5, UR6, 0x1, URZ, 0xc0, !UPT ;  /* 0x0000000106057892 */ /* 0x000fc8000f8ec0ff */
[----:B------:R-:W-:Y:S01]  /*0d60*/  PLOP3.LUT P0, PT, PT, PT, UP0, 0x80, 0x8 ;  /* 0x000000000008781c */ /* 0x000fe20003f0f008 */
[----:B------:R-:W-:-:S04]  /*0d70*/  UISETP.NE.U32.AND UP1, UPT, UR5, 0x1, UPT ;  /* 0x000000010500788c */ /* 0x000fc8000bf25070 */
[----:B------:R-:W0:Y:S02]  /*0d80*/  @UP0 LDCU.64 UR8, c[0x0][0x390] ;  /* 0x00007200ff0807ac */ /* 0x000e240008000a00 */
[----:B------:R-:W-:Y:S01]  /*0d90*/  PLOP3.LUT P1, PT, PT, PT, UP1, 0x80, 0x8 ;  /* 0x000000000008781c */ /* 0x000fe20003f2f018 */
[----:B------:R-:W-:-:S05]  /*0da0*/  @UP0 UIADD3 UR4, UPT, UPT, UR4, 0x2, URZ ;  /* 0x0000000204040890 */ /* 0x000fca000fffe0ff */
[----:B------:R-:W-:Y:S01]  /*0db0*/  @P0 IMAD R5, R0, UR6, R5 ;  /* 0x0000000600050c24 */ /* 0x000fe2000f8e0205 */
[----:B01----:R-:W-:Y:S02]  /*0dc0*/  MOV R2, UR8 ;  /* 0x0000000800027c02 */ /* 0x003fe40008000f00 */
[----:B------:R-:W-:-:S03]  /*0dd0*/  MOV R3, UR9 ;  /* 0x0000000900037c02 */ /* 0x000fc60008000f00 */
[----:B------:R-:W-:-:S05]  /*0de0*/  @P0 IMAD.WIDE R2, R5, 0x4, R2 ;  /* 0x0000000405020825 */ /* 0x000fca00078e0202 */
[----:B------:R0:W-:Y:S04]  /*0df0*/  @P0 STG.E desc[UR22][R2.64], RZ ;  /* 0x000000ff02000986 */ /* 0x0001e8000c101916 */
[----:B------:R0:W-:Y:S01]  /*0e00*/  @P0 STG.E desc[UR22][R2.64+0x4], RZ ;  /* 0x000004ff02000986 */ /* 0x0001e2000c101916 */
[----:B------:R-:W-:Y:S05]  /*0e10*/  @P1 EXIT ;  /* 0x000000000000194d */ /* 0x000fea0003800000 */
[----:B0-----:R-:W0:Y:S01]  /*0e20*/  LDC.64 R2, c[0x0][0x390] ;  /* 0x0000e400ff027b82 */ /* 0x001e220000000a00 */
[----:B------:R-:W-:-:S05]  /*0e30*/  MOV R5, UR4 ;  /* 0x0000000400057c02 */ /* 0x000fca0008000f00 */
[----:B------:R-:W-:-:S04]  /*0e40*/  IMAD R5, R0, UR6, R5 ;  /* 0x0000000600057c24 */ /* 0x000fc8000f8e0205 */
[----:B0-----:R-:W-:-:S05]  /*0e50*/  IMAD.WIDE R2, R5, 0x4, R2 ;  /* 0x0000000405027825 */ /* 0x001fca00078e0202 */
[----:B------:R-:W-:Y:S01]  /*0e60*/  STG.E desc[UR22][R2.64], RZ ;  /* 0x000000ff02007986 */ /* 0x000fe2000c101916 */
[----:B------:R-:W-:Y:S05]  /*0e70*/  EXIT ;  /* 0x000000000000794d */ /* 0x000fea0003800000 */
.L_x_25:
        /* <DEDUP_REMOVED lines=16> */
.L_x_28:


//--------------------- .nv.shared.reserved.0     --------------------------
	.section	.nv.shared.reserved.0,"aw",@nobits
	.weak		__nv_reservedSMEM_offset_0_alias
	.size		__nv_reservedSMEM_offset_0_alias, 0, 64
	.other		__nv_reservedSMEM_offset_0_alias,@"STO_CUDA_RESERVED_SHARED STV_DEFAULT"
__nv_reservedSMEM_offset_0_alias:
	.zero		0
	.zero		64


//--------------------- .nv.constant0._Z25matrixMulElementPerThreadPfS_S_iii --------------------------
	.section	.nv.constant0._Z25matrixMulElementPerThreadPfS_S_iii,"a",@progbits
	.sectionflags	@""
	.align	4
.nv.constant0._Z25matrixMulElementPerThreadPfS_S_iii:
	.zero		932


//--------------------- .nv.constant0._Z21matrixMulColPerThreadPfS_S_iii --------------------------
	.section	.nv.constant0._Z21matrixMulColPerThreadPfS_S_iii,"a",@progbits
	.sectionflags	@""
	.align	4
.nv.constant0._Z21matrixMulColPerThreadPfS_S_iii:
	.zero		932


//--------------------- .nv.constant0._Z21matrixMulRowPerThreadPfS_S_iii --------------------------
	.section	.nv.constant0._Z21matrixMulRowPerThreadPfS_S_iii,"a",@progbits
	.sectionflags	@""
	.align	4
.nv.constant0._Z21matrixMulRowPerThreadPfS_S_iii:
	.zero		932


//--------------------- SYMBOLS --------------------------

	.type		.nv.reservedSmem.offset0,@object
	.size		.nv.reservedSmem.offset0,0x4
